	.target	sm_103a

	.elftype	@"ET_EXEC"


//--------------------- .note.nv.tkinfo           --------------------------
	.section	.note.nv.tkinfo,"",@"SHT_NOTE"
	.sectionflags	@"SHF_NOTE_NV_TKINFO"
	.tkinfo
        /*0018*/ 	.word	0x00000002
        /*0030*/ 	.string	""
        /*0030*/ 	.string	"ptxas"
        /*0030*/ 	.string	"Cuda compilation tools, release 13.0, V13.0.88"
        /*0030*/ 	.string	"Build cuda_13.0.r13.0/compiler.36424714_0"
        /*0030*/ 	.string	"-arch sm_103a -m 64 "



//--------------------- .note.nv.cuinfo           --------------------------
	.section	.note.nv.cuinfo,"",@"SHT_NOTE"
	.sectionflags	@"SHF_NOTE_NV_CUINFO"
        /*0018*/ 	.short	0x0002
        /*001a*/ 	.short	0x0067
        /*001c*/ 	.short	0x0082
	.zero		2


//--------------------- .nv.info                  --------------------------
	.section	.nv.info,"",@"SHT_CUDA_INFO"
	.align	4


	//----- nvinfo : EIATTR_REGCOUNT
	.align		4
        /*0000*/ 	.byte	0x04, 0x2f
        /*0002*/ 	.short	(.L_12 - .L_11)
	.align		4
.L_11:
        /*0004*/ 	.word	index@(_ZN7cutlass13device_kernelIN5flash11enable_sm90INS1_16FlashAttnFwdSm90INS1_25CollectiveMainloopFwdSm90ILi2EN4cute5tupleIJNS5_1CILi1EEES8_S8_EEENS6_IJNS7_ILi64EEESA_SA_EEELi512ENS_10bfloat16_tEfNS_4arch4Sm90ELb1ELb0ELb1ELb1ELb0ELb1ELb1ELb0ELb0ELb0ELb0ELb0EEENS1_21CollectiveEpilogueFwdINS6_IJSA_NS7_ILi512EEESA_EEES9_SC_SE_Li256ELb1ELb0ELb0ELb0EEENS1_36VarlenDynamicPersistentTileSchedulerILi64ELi64ELi256ELi32ELb0ELb0ELb1ELb1ELb1ELb1EEEEEEEEEvNT_6ParamsE)
        /*0008*/ 	.word	0x00000004


	//----- nvinfo : EIATTR_FRAME_SIZE
	.align		4
.L_12:
        /*000c*/ 	.byte	0x04, 0x11
        /*000e*/ 	.short	(.L_14 - .L_13)
	.align		4
.L_13:
        /*0010*/ 	.word	index@(_ZN7cutlass13device_kernelIN5flash11enable_sm90INS1_16FlashAttnFwdSm90INS1_25CollectiveMainloopFwdSm90ILi2EN4cute5tupleIJNS5_1CILi1EEES8_S8_EEENS6_IJNS7_ILi64EEESA_SA_EEELi512ENS_10bfloat16_tEfNS_4arch4Sm90ELb1ELb0ELb1ELb1ELb0ELb1ELb1ELb0ELb0ELb0ELb0ELb0EEENS1_21CollectiveEpilogueFwdINS6_IJSA_NS7_ILi512EEESA_EEES9_SC_SE_Li256ELb1ELb0ELb0ELb0EEENS1_36VarlenDynamicPersistentTileSchedulerILi64ELi64ELi256ELi32ELb0ELb0ELb1ELb1ELb1ELb1EEEEEEEEEvNT_6ParamsE)
        /*0014*/ 	.word	0x00000000


	//----- nvinfo : EIATTR_REGCOUNT
	.align		4
.L_14:
        /*0018*/ 	.byte	0x04, 0x2f
        /*001a*/ 	.short	(.L_16 - .L_15)
	.align		4
.L_15:
        /*001c*/ 	.word	index@(_ZN7cutlass13device_kernelIN5flash11enable_sm90INS1_16FlashAttnFwdSm90INS1_25CollectiveMainloopFwdSm90ILi2EN4cute5tupleIJNS5_1CILi1EEES8_S8_EEENS6_IJNS7_ILi64EEESA_SA_EEELi512ENS_10bfloat16_tEfNS_4arch4Sm90ELb1ELb0ELb1ELb1ELb0ELb0ELb1ELb0ELb0ELb0ELb0ELb0EEENS1_21CollectiveEpilogueFwdINS6_IJSA_NS7_ILi512EEESA_EEES9_SC_SE_Li256ELb1ELb0ELb0ELb0EEENS1_36VarlenDynamicPersistentTileSchedulerILi64ELi64ELi256ELi32ELb0ELb0ELb1ELb1ELb1ELb1EEEEEEEEEvNT_6ParamsE)
        /*0020*/ 	.word	0x00000004


	//----- nvinfo : EIATTR_FRAME_SIZE
	.align		4
.L_16:
        /*0024*/ 	.byte	0x04, 0x11
        /*0026*/ 	.short	(.L_18 - .L_17)
	.align		4
.L_17:
        /*0028*/ 	.word	index@(_ZN7cutlass13device_kernelIN5flash11enable_sm90INS1_16FlashAttnFwdSm90INS1_25CollectiveMainloopFwdSm90ILi2EN4cute5tupleIJNS5_1CILi1EEES8_S8_EEENS6_IJNS7_ILi64EEESA_SA_EEELi512ENS_10bfloat16_tEfNS_4arch4Sm90ELb1ELb0ELb1ELb1ELb0ELb0ELb1ELb0ELb0ELb0ELb0ELb0EEENS1_21CollectiveEpilogueFwdINS6_IJSA_NS7_ILi512EEESA_EEES9_SC_SE_Li256ELb1ELb0ELb0ELb0EEENS1_36VarlenDynamicPersistentTileSchedulerILi64ELi64ELi256ELi32ELb0ELb0ELb1ELb1ELb1ELb1EEEEEEEEEvNT_6ParamsE)
        /*002c*/ 	.word	0x00000000


	//----- nvinfo : EIATTR_REGCOUNT
	.align		4
.L_18:
        /*0030*/ 	.byte	0x04, 0x2f
        /*0032*/ 	.short	(.L_20 - .L_19)
	.align		4
.L_19:
        /*0034*/ 	.word	index@(_ZN7cutlass13device_kernelIN5flash11enable_sm90INS1_16FlashAttnFwdSm90INS1_25CollectiveMainloopFwdSm90ILi2EN4cute5tupleIJNS5_1CILi1EEES8_S8_EEENS6_IJNS7_ILi64EEESA_SA_EEELi512ENS_10bfloat16_tEfNS_4arch4Sm90ELb1ELb0ELb1ELb1ELb0ELb1ELb0ELb0ELb0ELb0ELb0ELb0EEENS1_21CollectiveEpilogueFwdINS6_IJSA_NS7_ILi512EEESA_EEES9_SC_SE_Li256ELb1ELb0ELb0ELb0EEENS1_36VarlenDynamicPersistentTileSchedulerILi64ELi64ELi256ELi32ELb0ELb0ELb1ELb1ELb1ELb1EEEEEEEEEvNT_6ParamsE)
        /*0038*/ 	.word	0x00000004


	//----- nvinfo : EIATTR_FRAME_SIZE
	.align		4
.L_20:
        /*003c*/ 	.byte	0x04, 0x11
        /*003e*/ 	.short	(.L_22 - .L_21)
	.align		4
.L_21:
        /*0040*/ 	.word	index@(_ZN7cutlass13device_kernelIN5flash11enable_sm90INS1_16FlashAttnFwdSm90INS1_25CollectiveMainloopFwdSm90ILi2EN4cute5tupleIJNS5_1CILi1EEES8_S8_EEENS6_IJNS7_ILi64EEESA_SA_EEELi512ENS_10bfloat16_tEfNS_4arch4Sm90ELb1ELb0ELb1ELb1ELb0ELb1ELb0ELb0ELb0ELb0ELb0ELb0EEENS1_21CollectiveEpilogueFwdINS6_IJSA_NS7_ILi512EEESA_EEES9_SC_SE_Li256ELb1ELb0ELb0ELb0EEENS1_36VarlenDynamicPersistentTileSchedulerILi64ELi64ELi256ELi32ELb0ELb0ELb1ELb1ELb1ELb1EEEEEEEEEvNT_6ParamsE)
        /*0044*/ 	.word	0x00000000


	//----- nvinfo : EIATTR_REGCOUNT
	.align		4
.L_22:
        /*0048*/ 	.byte	0x04, 0x2f
        /*004a*/ 	.short	(.L_24 - .L_23)
	.align		4
.L_23:
        /*004c*/ 	.word	index@(_ZN7cutlass13device_kernelIN5flash11enable_sm90INS1_16FlashAttnFwdSm90INS1_25CollectiveMainloopFwdSm90ILi2EN4cute5tupleIJNS5_1CILi1EEES8_S8_EEENS6_IJNS7_ILi64EEESA_SA_EEELi512ENS_10bfloat16_tEfNS_4arch4Sm90ELb1ELb0ELb1ELb1ELb0ELb0ELb0ELb0ELb0ELb0ELb0ELb0EEENS1_21CollectiveEpilogueFwdINS6_IJSA_NS7_ILi512EEESA_EEES9_SC_SE_Li256ELb1ELb0ELb0ELb0EEENS1_36VarlenDynamicPersistentTileSchedulerILi64ELi64ELi256ELi32ELb0ELb0ELb1ELb1ELb1ELb1EEEEEEEEEvNT_6ParamsE)
        /*0050*/ 	.word	0x00000004


	//----- nvinfo : EIATTR_FRAME_SIZE
	.align		4
.L_24:
        /*0054*/ 	.byte	0x04, 0x11
        /*0056*/ 	.short	(.L_26 - .L_25)
	.align		4
.L_25:
        /*0058*/ 	.word	index@(_ZN7cutlass13device_kernelIN5flash11enable_sm90INS1_16FlashAttnFwdSm90INS1_25CollectiveMainloopFwdSm90ILi2EN4cute5tupleIJNS5_1CILi1EEES8_S8_EEENS6_IJNS7_ILi64EEESA_SA_EEELi512ENS_10bfloat16_tEfNS_4arch4Sm90ELb1ELb0ELb1ELb1ELb0ELb0ELb0ELb0ELb0ELb0ELb0ELb0EEENS1_21CollectiveEpilogueFwdINS6_IJSA_NS7_ILi512EEESA_EEES9_SC_SE_Li256ELb1ELb0ELb0ELb0EEENS1_36VarlenDynamicPersistentTileSchedulerILi64ELi64ELi256ELi32ELb0ELb0ELb1ELb1ELb1ELb1EEEEEEEEEvNT_6ParamsE)
        /*005c*/ 	.word	0x00000000


	//----- nvinfo : EIATTR_REGCOUNT
	.align		4
.L_26:
        /*0060*/ 	.byte	0x04, 0x2f
        /*0062*/ 	.short	(.L_28 - .L_27)
	.align		4
.L_27:
        /*0064*/ 	.word	index@(_ZN7cutlass13device_kernelIN5flash11enable_sm90INS1_16FlashAttnFwdSm90INS1_25CollectiveMainloopFwdSm90ILi2EN4cute5tupleIJNS5_1CILi1EEES8_S8_EEENS6_IJNS7_ILi64EEESA_SA_EEELi512ENS_10bfloat16_tEfNS_4arch4Sm90ELb1ELb0ELb1ELb0ELb0ELb0ELb1ELb0ELb0ELb0ELb0ELb0EEENS1_21CollectiveEpilogueFwdINS6_IJSA_NS7_ILi512EEESA_EEES9_SC_SE_Li256ELb0ELb0ELb0ELb0EEENS1_30DynamicPersistentTileSchedulerILi256ELi32ELb0ELb0ELb1EEEEEEEEEvNT_6ParamsE)
        /*0068*/ 	.word	0x00000004


	//----- nvinfo : EIATTR_FRAME_SIZE
	.align		4
.L_28:
        /*006c*/ 	.byte	0x04, 0x11
        /*006e*/ 	.short	(.L_30 - .L_29)
	.align		4
.L_29:
        /*0070*/ 	.word	index@(_ZN7cutlass13device_kernelIN5flash11enable_sm90INS1_16FlashAttnFwdSm90INS1_25CollectiveMainloopFwdSm90ILi2EN4cute5tupleIJNS5_1CILi1EEES8_S8_EEENS6_IJNS7_ILi64EEESA_SA_EEELi512ENS_10bfloat16_tEfNS_4arch4Sm90ELb1ELb0ELb1ELb0ELb0ELb0ELb1ELb0ELb0ELb0ELb0ELb0EEENS1_21CollectiveEpilogueFwdINS6_IJSA_NS7_ILi512EEESA_EEES9_SC_SE_Li256ELb0ELb0ELb0ELb0EEENS1_30DynamicPersistentTileSchedulerILi256ELi32ELb0ELb0ELb1EEEEEEEEEvNT_6ParamsE)
        /*0074*/ 	.word	0x00000000


	//----- nvinfo : EIATTR_REGCOUNT
	.align		4
.L_30:
        /*0078*/ 	.byte	0x04, 0x2f
        /*007a*/ 	.short	(.L_32 - .L_31)
	.align		4
.L_31:
        /*007c*/ 	.word	index@(_ZN7cutlass13device_kernelIN5flash11enable_sm90INS1_16FlashAttnFwdSm90INS1_25CollectiveMainloopFwdSm90ILi2EN4cute5tupleIJNS5_1CILi1EEES8_S8_EEENS6_IJNS7_ILi64EEESA_SA_EEELi512ENS_10bfloat16_tEfNS_4arch4Sm90ELb1ELb0ELb1ELb0ELb0ELb0ELb0ELb0ELb0ELb0ELb0ELb0EEENS1_21CollectiveEpilogueFwdINS6_IJSA_NS7_ILi512EEESA_EEES9_SC_SE_Li256ELb0ELb0ELb0ELb0EEENS1_30DynamicPersistentTileSchedulerILi256ELi32ELb0ELb0ELb1EEEEEEEEEvNT_6ParamsE)
        /*0080*/ 	.word	0x00000004


	//----- nvinfo : EIATTR_FRAME_SIZE
	.align		4
.L_32:
        /*0084*/ 	.byte	0x04, 0x11
        /*0086*/ 	.short	(.L_34 - .L_33)
	.align		4
.L_33:
        /*0088*/ 	.word	index@(_ZN7cutlass13device_kernelIN5flash11enable_sm90INS1_16FlashAttnFwdSm90INS1_25CollectiveMainloopFwdSm90ILi2EN4cute5tupleIJNS5_1CILi1EEES8_S8_EEENS6_IJNS7_ILi64EEESA_SA_EEELi512ENS_10bfloat16_tEfNS_4arch4Sm90ELb1ELb0ELb1ELb0ELb0ELb0ELb0ELb0ELb0ELb0ELb0ELb0EEENS1_21CollectiveEpilogueFwdINS6_IJSA_NS7_ILi512EEESA_EEES9_SC_SE_Li256ELb0ELb0ELb0ELb0EEENS1_30DynamicPersistentTileSchedulerILi256ELi32ELb0ELb0ELb1EEEEEEEEEvNT_6ParamsE)
        /*008c*/ 	.word	0x00000000


	//----- nvinfo : EIATTR_REGCOUNT
	.align		4
.L_34:
        /*0090*/ 	.byte	0x04, 0x2f
        /*0092*/ 	.short	(.L_36 - .L_35)
	.align		4
.L_35:
        /*0094*/ 	.word	index@(_ZN7cutlass13device_kernelIN5flash11enable_sm90INS1_16FlashAttnFwdSm90INS1_25CollectiveMainloopFwdSm90ILi2EN4cute5tupleIJNS5_1CILi1EEES8_S8_EEENS6_IJNS7_ILi64EEESA_SA_EEELi512ENS_10bfloat16_tEfNS_4arch4Sm90ELb0ELb1ELb1ELb1ELb0ELb1ELb1ELb0ELb0ELb0ELb0ELb0EEENS1_21CollectiveEpilogueFwdINS6_IJSA_NS7_ILi512EEESA_EEES9_SC_SE_Li256ELb1ELb0ELb0ELb0EEENS1_36VarlenDynamicPersistentTileSchedulerILi64ELi64ELi256ELi32ELb0ELb0ELb1ELb1ELb0ELb1EEEEEEEEEvNT_6ParamsE)
        /*0098*/ 	.word	0x00000004


	//----- nvinfo : EIATTR_FRAME_SIZE
	.align		4
.L_36:
        /*009c*/ 	.byte	0x04, 0x11
        /*009e*/ 	.short	(.L_38 - .L_37)
	.align		4
.L_37:
        /*00a0*/ 	.word	index@(_ZN7cutlass13device_kernelIN5flash11enable_sm90INS1_16FlashAttnFwdSm90INS1_25CollectiveMainloopFwdSm90ILi2EN4cute5tupleIJNS5_1CILi1EEES8_S8_EEENS6_IJNS7_ILi64EEESA_SA_EEELi512ENS_10bfloat16_tEfNS_4arch4Sm90ELb0ELb1ELb1ELb1ELb0ELb1ELb1ELb0ELb0ELb0ELb0ELb0EEENS1_21CollectiveEpilogueFwdINS6_IJSA_NS7_ILi512EEESA_EEES9_SC_SE_Li256ELb1ELb0ELb0ELb0EEENS1_36VarlenDynamicPersistentTileSchedulerILi64ELi64ELi256ELi32ELb0ELb0ELb1ELb1ELb0ELb1EEEEEEEEEvNT_6ParamsE)
        /*00a4*/ 	.word	0x00000000


	//----- nvinfo : EIATTR_REGCOUNT
	.align		4
.L_38:
        /*00a8*/ 	.byte	0x04, 0x2f
        /*00aa*/ 	.short	(.L_40 - .L_39)
	.align		4
.L_39:
        /*00ac*/ 	.word	index@(_ZN7cutlass13device_kernelIN5flash11enable_sm90INS1_16FlashAttnFwdSm90INS1_25CollectiveMainloopFwdSm90ILi2EN4cute5tupleIJNS5_1CILi1EEES8_S8_EEENS6_IJNS7_ILi64EEESA_SA_EEELi512ENS_10bfloat16_tEfNS_4arch4Sm90ELb0ELb1ELb1ELb1ELb0ELb0ELb1ELb0ELb0ELb0ELb0ELb0EEENS1_21CollectiveEpilogueFwdINS6_IJSA_NS7_ILi512EEESA_EEES9_SC_SE_Li256ELb1ELb0ELb0ELb0EEENS1_36VarlenDynamicPersistentTileSchedulerILi64ELi64ELi256ELi32ELb0ELb0ELb1ELb1ELb0ELb1EEEEEEEEEvNT_6ParamsE)
        /*00b0*/ 	.word	0x00000004


	//----- nvinfo : EIATTR_FRAME_SIZE
	.align		4
.L_40:
        /*00b4*/ 	.byte	0x04, 0x11
        /*00b6*/ 	.short	(.L_42 - .L_41)
	.align		4
.L_41:
        /*00b8*/ 	.word	index@(_ZN7cutlass13device_kernelIN5flash11enable_sm90INS1_16FlashAttnFwdSm90INS1_25CollectiveMainloopFwdSm90ILi2EN4cute5tupleIJNS5_1CILi1EEES8_S8_EEENS6_IJNS7_ILi64EEESA_SA_EEELi512ENS_10bfloat16_tEfNS_4arch4Sm90ELb0ELb1ELb1ELb1ELb0ELb0ELb1ELb0ELb0ELb0ELb0ELb0EEENS1_21CollectiveEpilogueFwdINS6_IJSA_NS7_ILi512EEESA_EEES9_SC_SE_Li256ELb1ELb0ELb0ELb0EEENS1_36VarlenDynamicPersistentTileSchedulerILi64ELi64ELi256ELi32ELb0ELb0ELb1ELb1ELb0ELb1EEEEEEEEEvNT_6ParamsE)
        /*00bc*/ 	.word	0x00000000


	//----- nvinfo : EIATTR_REGCOUNT
	.align		4
.L_42:
        /*00c0*/ 	.byte	0x04, 0x2f
        /*00c2*/ 	.short	(.L_44 - .L_43)
	.align		4
.L_43:
        /*00c4*/ 	.word	index@(_ZN7cutlass13device_kernelIN5flash11enable_sm90INS1_16FlashAttnFwdSm90INS1_25CollectiveMainloopFwdSm90ILi2EN4cute5tupleIJNS5_1CILi1EEES8_S8_EEENS6_IJNS7_ILi64EEESA_SA_EEELi512ENS_10bfloat16_tEfNS_4arch4Sm90ELb0ELb1ELb1ELb1ELb0ELb1ELb0ELb0ELb0ELb0ELb0ELb0EEENS1_21CollectiveEpilogueFwdINS6_IJSA_NS7_ILi512EEESA_EEES9_SC_SE_Li256ELb1ELb0ELb0ELb0EEENS1_36VarlenDynamicPersistentTileSchedulerILi64ELi64ELi256ELi32ELb0ELb0ELb1ELb1ELb0ELb1EEEEEEEEEvNT_6ParamsE)
        /*00c8*/ 	.word	0x00000004


	//----- nvinfo : EIATTR_FRAME_SIZE
	.align		4
.L_44:
        /*00cc*/ 	.byte	0x04, 0x11
        /*00ce*/ 	.short	(.L_46 - .L_45)
	.align		4
.L_45:
        /*00d0*/ 	.word	index@(_ZN7cutlass13device_kernelIN5flash11enable_sm90INS1_16FlashAttnFwdSm90INS1_25CollectiveMainloopFwdSm90ILi2EN4cute5tupleIJNS5_1CILi1EEES8_S8_EEENS6_IJNS7_ILi64EEESA_SA_EEELi512ENS_10bfloat16_tEfNS_4arch4Sm90ELb0ELb1ELb1ELb1ELb0ELb1ELb0ELb0ELb0ELb0ELb0ELb0EEENS1_21CollectiveEpilogueFwdINS6_IJSA_NS7_ILi512EEESA_EEES9_SC_SE_Li256ELb1ELb0ELb0ELb0EEENS1_36VarlenDynamicPersistentTileSchedulerILi64ELi64ELi256ELi32ELb0ELb0ELb1ELb1ELb0ELb1EEEEEEEEEvNT_6ParamsE)
        /*00d4*/ 	.word	0x00000000


	//----- nvinfo : EIATTR_REGCOUNT
	.align		4
.L_46:
        /*00d8*/ 	.byte	0x04, 0x2f
        /*00da*/ 	.short	(.L_48 - .L_47)
	.align		4
.L_47:
        /*00dc*/ 	.word	index@(_ZN7cutlass13device_kernelIN5flash11enable_sm90INS1_16FlashAttnFwdSm90INS1_25CollectiveMainloopFwdSm90ILi2EN4cute5tupleIJNS5_1CILi1EEES8_S8_EEENS6_IJNS7_ILi64EEESA_SA_EEELi512ENS_10bfloat16_tEfNS_4arch4Sm90ELb0ELb1ELb1ELb1ELb0ELb0ELb0ELb0ELb0ELb0ELb0ELb0EEENS1_21CollectiveEpilogueFwdINS6_IJSA_NS7_ILi512EEESA_EEES9_SC_SE_Li256ELb1ELb0ELb0ELb0EEENS1_36VarlenDynamicPersistentTileSchedulerILi64ELi64ELi256ELi32ELb0ELb0ELb1ELb1ELb0ELb1EEEEEEEEEvNT_6ParamsE)
        /*00e0*/ 	.word	0x00000004


	//----- nvinfo : EIATTR_FRAME_SIZE
	.align		4
.L_48:
        /*00e4*/ 	.byte	0x04, 0x11
        /*00e6*/ 	.short	(.L_50 - .L_49)
	.align		4
.L_49:
        /*00e8*/ 	.word	index@(_ZN7cutlass13device_kernelIN5flash11enable_sm90INS1_16FlashAttnFwdSm90INS1_25CollectiveMainloopFwdSm90ILi2EN4cute5tupleIJNS5_1CILi1EEES8_S8_EEENS6_IJNS7_ILi64EEESA_SA_EEELi512ENS_10bfloat16_tEfNS_4arch4Sm90ELb0ELb1ELb1ELb1ELb0ELb0ELb0ELb0ELb0ELb0ELb0ELb0EEENS1_21CollectiveEpilogueFwdINS6_IJSA_NS7_ILi512EEESA_EEES9_SC_SE_Li256ELb1ELb0ELb0ELb0EEENS1_36VarlenDynamicPersistentTileSchedulerILi64ELi64ELi256ELi32ELb0ELb0ELb1ELb1ELb0ELb1EEEEEEEEEvNT_6ParamsE)
        /*00ec*/ 	.word	0x00000000


	//----- nvinfo : EIATTR_REGCOUNT
	.align		4
.L_50:
        /*00f0*/ 	.byte	0x04, 0x2f
        /*00f2*/ 	.short	(.L_52 - .L_51)
	.align		4
.L_51:
        /*00f4*/ 	.word	index@(_ZN7cutlass13device_kernelIN5flash11enable_sm90INS1_16FlashAttnFwdSm90INS1_25CollectiveMainloopFwdSm90ILi2EN4cute5tupleIJNS5_1CILi1EEES8_S8_EEENS6_IJNS7_ILi64EEESA_SA_EEELi512ENS_10bfloat16_tEfNS_4arch4Sm90ELb0ELb1ELb1ELb0ELb0ELb0ELb1ELb0ELb0ELb0ELb0ELb0EEENS1_21CollectiveEpilogueFwdINS6_IJSA_NS7_ILi512EEESA_EEES9_SC_SE_Li256ELb0ELb0ELb0ELb0EEENS1_30DynamicPersistentTileSchedulerILi256ELi32ELb0ELb0ELb1EEEEEEEEEvNT_6ParamsE)
        /*00f8*/ 	.word	0x00000004


	//----- nvinfo : EIATTR_FRAME_SIZE
	.align		4
.L_52:
        /*00fc*/ 	.byte	0x04, 0x11
        /*00fe*/ 	.short	(.L_54 - .L_53)
	.align		4
.L_53:
        /*0100*/ 	.word	index@(_ZN7cutlass13device_kernelIN5flash11enable_sm90INS1_16FlashAttnFwdSm90INS1_25CollectiveMainloopFwdSm90ILi2EN4cute5tupleIJNS5_1CILi1EEES8_S8_EEENS6_IJNS7_ILi64EEESA_SA_EEELi512ENS_10bfloat16_tEfNS_4arch4Sm90ELb0ELb1ELb1ELb0ELb0ELb0ELb1ELb0ELb0ELb0ELb0ELb0EEENS1_21CollectiveEpilogueFwdINS6_IJSA_NS7_ILi512EEESA_EEES9_SC_SE_Li256ELb0ELb0ELb0ELb0EEENS1_30DynamicPersistentTileSchedulerILi256ELi32ELb0ELb0ELb1EEEEEEEEEvNT_6ParamsE)
        /*0104*/ 	.word	0x00000000


	//----- nvinfo : EIATTR_REGCOUNT
	.align		4
.L_54:
        /*0108*/ 	.byte	0x04, 0x2f
        /*010a*/ 	.short	(.L_56 - .L_55)
	.align		4
.L_55:
        /*010c*/ 	.word	index@(_ZN7cutlass13device_kernelIN5flash11enable_sm90INS1_16FlashAttnFwdSm90INS1_25CollectiveMainloopFwdSm90ILi2EN4cute5tupleIJNS5_1CILi1EEES8_S8_EEENS6_IJNS7_ILi64EEESA_SA_EEELi512ENS_10bfloat16_tEfNS_4arch4Sm90ELb0ELb1ELb1ELb0ELb0ELb0ELb0ELb0ELb0ELb0ELb0ELb0EEENS1_21CollectiveEpilogueFwdINS6_IJSA_NS7_ILi512EEESA_EEES9_SC_SE_Li256ELb0ELb0ELb0ELb0EEENS1_30DynamicPersistentTileSchedulerILi256ELi32ELb0ELb0ELb1EEEEEEEEEvNT_6ParamsE)
        /*0110*/ 	.word	0x00000004


	//----- nvinfo : EIATTR_FRAME_SIZE
	.align		4
.L_56:
        /*0114*/ 	.byte	0x04, 0x11
        /*0116*/ 	.short	(.L_58 - .L_57)
	.align		4
.L_57:
        /*0118*/ 	.word	index@(_ZN7cutlass13device_kernelIN5flash11enable_sm90INS1_16FlashAttnFwdSm90INS1_25CollectiveMainloopFwdSm90ILi2EN4cute5tupleIJNS5_1CILi1EEES8_S8_EEENS6_IJNS7_ILi64EEESA_SA_EEELi512ENS_10bfloat16_tEfNS_4arch4Sm90ELb0ELb1ELb1ELb0ELb0ELb0ELb0ELb0ELb0ELb0ELb0ELb0EEENS1_21CollectiveEpilogueFwdINS6_IJSA_NS7_ILi512EEESA_EEES9_SC_SE_Li256ELb0ELb0ELb0ELb0EEENS1_30DynamicPersistentTileSchedulerILi256ELi32ELb0ELb0ELb1EEEEEEEEEvNT_6ParamsE)
        /*011c*/ 	.word	0x00000000


	//----- nvinfo : EIATTR_REGCOUNT
	.align		4
.L_58:
        /*0120*/ 	.byte	0x04, 0x2f
        /*0122*/ 	.short	(.L_60 - .L_59)
	.align		4
.L_59:
        /*0124*/ 	.word	index@(_ZN7cutlass13device_kernelIN5flash11enable_sm90INS1_16FlashAttnFwdSm90INS1_25CollectiveMainloopFwdSm90ILi2EN4cute5tupleIJNS5_1CILi1EEES8_S8_EEENS6_IJNS7_ILi64EEESA_SA_EEELi512ENS_10bfloat16_tEfNS_4arch4Sm90ELb0ELb0ELb1ELb1ELb0ELb1ELb1ELb0ELb0ELb0ELb0ELb0EEENS1_21CollectiveEpilogueFwdINS6_IJSA_NS7_ILi512EEESA_EEES9_SC_SE_Li256ELb1ELb0ELb0ELb0EEENS1_36VarlenDynamicPersistentTileSchedulerILi64ELi64ELi256ELi32ELb0ELb0ELb1ELb0ELb1ELb1EEEEEEEEEvNT_6ParamsE)
        /*0128*/ 	.word	0x00000004


	//----- nvinfo : EIATTR_FRAME_SIZE
	.align		4
.L_60:
        /*012c*/ 	.byte	0x04, 0x11
        /*012e*/ 	.short	(.L_62 - .L_61)
	.align		4
.L_61:
        /*0130*/ 	.word	index@(_ZN7cutlass13device_kernelIN5flash11enable_sm90INS1_16FlashAttnFwdSm90INS1_25CollectiveMainloopFwdSm90ILi2EN4cute5tupleIJNS5_1CILi1EEES8_S8_EEENS6_IJNS7_ILi64EEESA_SA_EEELi512ENS_10bfloat16_tEfNS_4arch4Sm90ELb0ELb0ELb1ELb1ELb0ELb1ELb1ELb0ELb0ELb0ELb0ELb0EEENS1_21CollectiveEpilogueFwdINS6_IJSA_NS7_ILi512EEESA_EEES9_SC_SE_Li256ELb1ELb0ELb0ELb0EEENS1_36VarlenDynamicPersistentTileSchedulerILi64ELi64ELi256ELi32ELb0ELb0ELb1ELb0ELb1ELb1EEEEEEEEEvNT_6ParamsE)
        /*0134*/ 	.word	0x00000000


	//----- nvinfo : EIATTR_REGCOUNT
	.align		4
.L_62:
        /*0138*/ 	.byte	0x04, 0x2f
        /*013a*/ 	.short	(.L_64 - .L_63)
	.align		4
.L_63:
        /*013c*/ 	.word	index@(_ZN7cutlass13device_kernelIN5flash11enable_sm90INS1_16FlashAttnFwdSm90INS1_25CollectiveMainloopFwdSm90ILi2EN4cute5tupleIJNS5_1CILi1EEES8_S8_EEENS6_IJNS7_ILi64EEESA_SA_EEELi512ENS_10bfloat16_tEfNS_4arch4Sm90ELb0ELb0ELb1ELb1ELb0ELb0ELb1ELb0ELb0ELb0ELb0ELb0EEENS1_21CollectiveEpilogueFwdINS6_IJSA_NS7_ILi512EEESA_EEES9_SC_SE_Li256ELb1ELb0ELb0ELb0EEENS1_36VarlenDynamicPersistentTileSchedulerILi64ELi64ELi256ELi32ELb0ELb0ELb1ELb0ELb1ELb1EEEEEEEEEvNT_6ParamsE)
        /*0140*/ 	.word	0x00000004


	//----- nvinfo : EIATTR_FRAME_SIZE
	.align		4
.L_64:
        /*0144*/ 	.byte	0x04, 0x11
        /*0146*/ 	.short	(.L_66 - .L_65)
	.align		4
.L_65:
        /*0148*/ 	.word	index@(_ZN7cutlass13device_kernelIN5flash11enable_sm90INS1_16FlashAttnFwdSm90INS1_25CollectiveMainloopFwdSm90ILi2EN4cute5tupleIJNS5_1CILi1EEES8_S8_EEENS6_IJNS7_ILi64EEESA_SA_EEELi512ENS_10bfloat16_tEfNS_4arch4Sm90ELb0ELb0ELb1ELb1ELb0ELb0ELb1ELb0ELb0ELb0ELb0ELb0EEENS1_21CollectiveEpilogueFwdINS6_IJSA_NS7_ILi512EEESA_EEES9_SC_SE_Li256ELb1ELb0ELb0ELb0EEENS1_36VarlenDynamicPersistentTileSchedulerILi64ELi64ELi256ELi32ELb0ELb0ELb1ELb0ELb1ELb1EEEEEEEEEvNT_6ParamsE)
        /*014c*/ 	.word	0x00000000


	//----- nvinfo : EIATTR_REGCOUNT
	.align		4
.L_66:
        /*0150*/ 	.byte	0x04, 0x2f
        /*0152*/ 	.short	(.L_68 - .L_67)
	.align		4
.L_67:
        /*0154*/ 	.word	index@(_ZN7cutlass13device_kernelIN5flash11enable_sm90INS1_16FlashAttnFwdSm90INS1_25CollectiveMainloopFwdSm90ILi2EN4cute5tupleIJNS5_1CILi1EEES8_S8_EEENS6_IJNS7_ILi64EEESA_SA_EEELi512ENS_10bfloat16_tEfNS_4arch4Sm90ELb0ELb0ELb1ELb1ELb0ELb1ELb0ELb0ELb0ELb0ELb0ELb0EEENS1_21CollectiveEpilogueFwdINS6_IJSA_NS7_ILi512EEESA_EEES9_SC_SE_Li256ELb1ELb0ELb0ELb0EEENS1_36VarlenDynamicPersistentTileSchedulerILi64ELi64ELi256ELi32ELb0ELb0ELb1ELb0ELb1ELb1EEEEEEEEEvNT_6ParamsE)
        /*0158*/ 	.word	0x00000004


	//----- nvinfo : EIATTR_FRAME_SIZE
	.align		4
.L_68:
        /*015c*/ 	.byte	0x04, 0x11
        /*015e*/ 	.short	(.L_70 - .L_69)
	.align		4
.L_69:
        /*0160*/ 	.word	index@(_ZN7cutlass13device_kernelIN5flash11enable_sm90INS1_16FlashAttnFwdSm90INS1_25CollectiveMainloopFwdSm90ILi2EN4cute5tupleIJNS5_1CILi1EEES8_S8_EEENS6_IJNS7_ILi64EEESA_SA_EEELi512ENS_10bfloat16_tEfNS_4arch4Sm90ELb0ELb0ELb1ELb1ELb0ELb1ELb0ELb0ELb0ELb0ELb0ELb0EEENS1_21CollectiveEpilogueFwdINS6_IJSA_NS7_ILi512EEESA_EEES9_SC_SE_Li256ELb1ELb0ELb0ELb0EEENS1_36VarlenDynamicPersistentTileSchedulerILi64ELi64ELi256ELi32ELb0ELb0ELb1ELb0ELb1ELb1EEEEEEEEEvNT_6ParamsE)
        /*0164*/ 	.word	0x00000000


	//----- nvinfo : EIATTR_REGCOUNT
	.align		4
.L_70:
        /*0168*/ 	.byte	0x04, 0x2f
        /*016a*/ 	.short	(.L_72 - .L_71)
	.align		4
.L_71:
        /*016c*/ 	.word	index@(_ZN7cutlass13device_kernelIN5flash11enable_sm90INS1_16FlashAttnFwdSm90INS1_25CollectiveMainloopFwdSm90ILi2EN4cute5tupleIJNS5_1CILi1EEES8_S8_EEENS6_IJNS7_ILi64EEESA_SA_EEELi512ENS_10bfloat16_tEfNS_4arch4Sm90ELb0ELb0ELb1ELb1ELb0ELb0ELb0ELb0ELb0ELb0ELb0ELb0EEENS1_21CollectiveEpilogueFwdINS6_IJSA_NS7_ILi512EEESA_EEES9_SC_SE_Li256ELb1ELb0ELb0ELb0EEENS1_36VarlenDynamicPersistentTileSchedulerILi64ELi64ELi256ELi32ELb0ELb0ELb1ELb0ELb1ELb1EEEEEEEEEvNT_6ParamsE)
        /*0170*/ 	.word	0x00000004


	//----- nvinfo : EIATTR_FRAME_SIZE
	.align		4
.L_72:
        /*0174*/ 	.byte	0x04, 0x11
        /*0176*/ 	.short	(.L_74 - .L_73)
	.align		4
.L_73:
        /*0178*/ 	.word	index@(_ZN7cutlass13device_kernelIN5flash11enable_sm90INS1_16FlashAttnFwdSm90INS1_25CollectiveMainloopFwdSm90ILi2EN4cute5tupleIJNS5_1CILi1EEES8_S8_EEENS6_IJNS7_ILi64EEESA_SA_EEELi512ENS_10bfloat16_tEfNS_4arch4Sm90ELb0ELb0ELb1ELb1ELb0ELb0ELb0ELb0ELb0ELb0ELb0ELb0EEENS1_21CollectiveEpilogueFwdINS6_IJSA_NS7_ILi512EEESA_EEES9_SC_SE_Li256ELb1ELb0ELb0ELb0EEENS1_36VarlenDynamicPersistentTileSchedulerILi64ELi64ELi256ELi32ELb0ELb0ELb1ELb0ELb1ELb1EEEEEEEEEvNT_6ParamsE)
        /*017c*/ 	.word	0x00000000


	//----- nvinfo : EIATTR_REGCOUNT
	.align		4
.L_74:
        /*0180*/ 	.byte	0x04, 0x2f
        /*0182*/ 	.short	(.L_76 - .L_75)
	.align		4
.L_75:
        /*0184*/ 	.word	index@(_ZN7cutlass13device_kernelIN5flash11enable_sm90INS1_16FlashAttnFwdSm90INS1_25CollectiveMainloopFwdSm90ILi2EN4cute5tupleIJNS5_1CILi1EEES8_S8_EEENS6_IJNS7_ILi64EEESA_SA_EEELi512ENS_10bfloat16_tEfNS_4arch4Sm90ELb0ELb0ELb1ELb0ELb0ELb0ELb1ELb0ELb0ELb0ELb0ELb0EEENS1_21CollectiveEpilogueFwdINS6_IJSA_NS7_ILi512EEESA_EEES9_SC_SE_Li256ELb0ELb0ELb0ELb0EEENS1_29StaticPersistentTileSchedulerILb0EEEEEEEEEvNT_6ParamsE)
        /*0188*/ 	.word	0x00000004


	//----- nvinfo : EIATTR_FRAME_SIZE
	.align		4
.L_76:
        /*018c*/ 	.byte	0x04, 0x11
        /*018e*/ 	.short	(.L_78 - .L_77)
	.align		4
.L_77:
        /*0190*/ 	.word	index@(_ZN7cutlass13device_kernelIN5flash11enable_sm90INS1_16FlashAttnFwdSm90INS1_25CollectiveMainloopFwdSm90ILi2EN4cute5tupleIJNS5_1CILi1EEES8_S8_EEENS6_IJNS7_ILi64EEESA_SA_EEELi512ENS_10bfloat16_tEfNS_4arch4Sm90ELb0ELb0ELb1ELb0ELb0ELb0ELb1ELb0ELb0ELb0ELb0ELb0EEENS1_21CollectiveEpilogueFwdINS6_IJSA_NS7_ILi512EEESA_EEES9_SC_SE_Li256ELb0ELb0ELb0ELb0EEENS1_29StaticPersistentTileSchedulerILb0EEEEEEEEEvNT_6ParamsE)
        /*0194*/ 	.word	0x00000000


	//----- nvinfo : EIATTR_REGCOUNT
	.align		4
.L_78:
        /*0198*/ 	.byte	0x04, 0x2f
        /*019a*/ 	.short	(.L_80 - .L_79)
	.align		4
.L_79:
        /*019c*/ 	.word	index@(_ZN7cutlass13device_kernelIN5flash11enable_sm90INS1_16FlashAttnFwdSm90INS1_25CollectiveMainloopFwdSm90ILi2EN4cute5tupleIJNS5_1CILi1EEES8_S8_EEENS6_IJNS7_ILi64EEESA_SA_EEELi512ENS_10bfloat16_tEfNS_4arch4Sm90ELb0ELb0ELb1ELb0ELb0ELb0ELb0ELb0ELb0ELb0ELb0ELb0EEENS1_21CollectiveEpilogueFwdINS6_IJSA_NS7_ILi512EEESA_EEES9_SC_SE_Li256ELb0ELb0ELb0ELb0EEENS1_29StaticPersistentTileSchedulerILb0EEEEEEEEEvNT_6ParamsE)
        /*01a0*/ 	.word	0x00000004


	//----- nvinfo : EIATTR_FRAME_SIZE
	.align		4
.L_80:
        /*01a4*/ 	.byte	0x04, 0x11
        /*01a6*/ 	.short	(.L_82 - .L_81)
	.align		4
.L_81:
        /*01a8*/ 	.word	index@(_ZN7cutlass13device_kernelIN5flash11enable_sm90INS1_16FlashAttnFwdSm90INS1_25CollectiveMainloopFwdSm90ILi2EN4cute5tupleIJNS5_1CILi1EEES8_S8_EEENS6_IJNS7_ILi64EEESA_SA_EEELi512ENS_10bfloat16_tEfNS_4arch4Sm90ELb0ELb0ELb1ELb0ELb0ELb0ELb0ELb0ELb0ELb0ELb0ELb0EEENS1_21CollectiveEpilogueFwdINS6_IJSA_NS7_ILi512EEESA_EEES9_SC_SE_Li256ELb0ELb0ELb0ELb0EEENS1_29StaticPersistentTileSchedulerILb0EEEEEEEEEvNT_6ParamsE)
        /*01ac*/ 	.word	0x00000000


	//----- nvinfo : EIATTR_MIN_STACK_SIZE
	.align		4
.L_82:
        /*01b0*/ 	.byte	0x04, 0x12
        /*01b2*/ 	.short	(.L_84 - .L_83)
	.align		4
.L_83:
        /*01b4*/ 	.word	index@(_ZN7cutlass13device_kernelIN5flash11enable_sm90INS1_16FlashAttnFwdSm90INS1_25CollectiveMainloopFwdSm90ILi2EN4cute5tupleIJNS5_1CILi1EEES8_S8_EEENS6_IJNS7_ILi64EEESA_SA_EEELi512ENS_10bfloat16_tEfNS_4arch4Sm90ELb0ELb0ELb1ELb0ELb0ELb0ELb0ELb0ELb0ELb0ELb0ELb0EEENS1_21CollectiveEpilogueFwdINS6_IJSA_NS7_ILi512EEESA_EEES9_SC_SE_Li256ELb0ELb0ELb0ELb0EEENS1_29StaticPersistentTileSchedulerILb0EEEEEEEEEvNT_6ParamsE)
        /*01b8*/ 	.word	0x00000000


	//----- nvinfo : EIATTR_MIN_STACK_SIZE
	.align		4
.L_84:
        /*01bc*/ 	.byte	0x04, 0x12
        /*01be*/ 	.short	(.L_86 - .L_85)
	.align		4
.L_85:
        /*01c0*/ 	.word	index@(_ZN7cutlass13device_kernelIN5flash11enable_sm90INS1_16FlashAttnFwdSm90INS1_25CollectiveMainloopFwdSm90ILi2EN4cute5tupleIJNS5_1CILi1EEES8_S8_EEENS6_IJNS7_ILi64EEESA_SA_EEELi512ENS_10bfloat16_tEfNS_4arch4Sm90ELb0ELb0ELb1ELb0ELb0ELb0ELb1ELb0ELb0ELb0ELb0ELb0EEENS1_21CollectiveEpilogueFwdINS6_IJSA_NS7_ILi512EEESA_EEES9_SC_SE_Li256ELb0ELb0ELb0ELb0EEENS1_29StaticPersistentTileSchedulerILb0EEEEEEEEEvNT_6ParamsE)
        /*01c4*/ 	.word	0x00000000


	//----- nvinfo : EIATTR_MIN_STACK_SIZE
	.align		4
.L_86:
        /*01c8*/ 	.byte	0x04, 0x12
        /*01ca*/ 	.short	(.L_88 - .L_87)
	.align		4
.L_87:
        /*01cc*/ 	.word	index@(_ZN7cutlass13device_kernelIN5flash11enable_sm90INS1_16FlashAttnFwdSm90INS1_25CollectiveMainloopFwdSm90ILi2EN4cute5tupleIJNS5_1CILi1EEES8_S8_EEENS6_IJNS7_ILi64EEESA_SA_EEELi512ENS_10bfloat16_tEfNS_4arch4Sm90ELb0ELb0ELb1ELb1ELb0ELb0ELb0ELb0ELb0ELb0ELb0ELb0EEENS1_21CollectiveEpilogueFwdINS6_IJSA_NS7_ILi512EEESA_EEES9_SC_SE_Li256ELb1ELb0ELb0ELb0EEENS1_36VarlenDynamicPersistentTileSchedulerILi64ELi64ELi256ELi32ELb0ELb0ELb1ELb0ELb1ELb1EEEEEEEEEvNT_6ParamsE)
        /*01d0*/ 	.word	0x00000000


	//----- nvinfo : EIATTR_MIN_STACK_SIZE
	.align		4
.L_88:
        /*01d4*/ 	.byte	0x04, 0x12
        /*01d6*/ 	.short	(.L_90 - .L_89)
	.align		4
.L_89:
        /*01d8*/ 	.word	index@(_ZN7cutlass13device_kernelIN5flash11enable_sm90INS1_16FlashAttnFwdSm90INS1_25CollectiveMainloopFwdSm90ILi2EN4cute5tupleIJNS5_1CILi1EEES8_S8_EEENS6_IJNS7_ILi64EEESA_SA_EEELi512ENS_10bfloat16_tEfNS_4arch4Sm90ELb0ELb0ELb1ELb1ELb0ELb1ELb0ELb0ELb0ELb0ELb0ELb0EEENS1_21CollectiveEpilogueFwdINS6_IJSA_NS7_ILi512EEESA_EEES9_SC_SE_Li256ELb1ELb0ELb0ELb0EEENS1_36VarlenDynamicPersistentTileSchedulerILi64ELi64ELi256ELi32ELb0ELb0ELb1ELb0ELb1ELb1EEEEEEEEEvNT_6ParamsE)
        /*01dc*/ 	.word	0x00000000


	//----- nvinfo : EIATTR_MIN_STACK_SIZE
	.align		4
.L_90:
        /*01e0*/ 	.byte	0x04, 0x12
        /*01e2*/ 	.short	(.L_92 - .L_91)
	.align		4
.L_91:
        /*01e4*/ 	.word	index@(_ZN7cutlass13device_kernelIN5flash11enable_sm90INS1_16FlashAttnFwdSm90INS1_25CollectiveMainloopFwdSm90ILi2EN4cute5tupleIJNS5_1CILi1EEES8_S8_EEENS6_IJNS7_ILi64EEESA_SA_EEELi512ENS_10bfloat16_tEfNS_4arch4Sm90ELb0ELb0ELb1ELb1ELb0ELb0ELb1ELb0ELb0ELb0ELb0ELb0EEENS1_21CollectiveEpilogueFwdINS6_IJSA_NS7_ILi512EEESA_EEES9_SC_SE_Li256ELb1ELb0ELb0ELb0EEENS1_36VarlenDynamicPersistentTileSchedulerILi64ELi64ELi256ELi32ELb0ELb0ELb1ELb0ELb1ELb1EEEEEEEEEvNT_6ParamsE)
        /*01e8*/ 	.word	0x00000000


	//----- nvinfo : EIATTR_MIN_STACK_SIZE
	.align		4
.L_92:
        /*01ec*/ 	.byte	0x04, 0x12
        /*01ee*/ 	.short	(.L_94 - .L_93)
	.align		4
.L_93:
        /*01f0*/ 	.word	index@(_ZN7cutlass13device_kernelIN5flash11enable_sm90INS1_16FlashAttnFwdSm90INS1_25CollectiveMainloopFwdSm90ILi2EN4cute5tupleIJNS5_1CILi1EEES8_S8_EEENS6_IJNS7_ILi64EEESA_SA_EEELi512ENS_10bfloat16_tEfNS_4arch4Sm90ELb0ELb0ELb1ELb1ELb0ELb1ELb1ELb0ELb0ELb0ELb0ELb0EEENS1_21CollectiveEpilogueFwdINS6_IJSA_NS7_ILi512EEESA_EEES9_SC_SE_Li256ELb1ELb0ELb0ELb0EEENS1_36VarlenDynamicPersistentTileSchedulerILi64ELi64ELi256ELi32ELb0ELb0ELb1ELb0ELb1ELb1EEEEEEEEEvNT_6ParamsE)
        /*01f4*/ 	.word	0x00000000


	//----- nvinfo : EIATTR_MIN_STACK_SIZE
	.align		4
.L_94:
        /*01f8*/ 	.byte	0x04, 0x12
        /*01fa*/ 	.short	(.L_96 - .L_95)
	.align		4
.L_95:
        /*01fc*/ 	.word	index@(_ZN7cutlass13device_kernelIN5flash11enable_sm90INS1_16FlashAttnFwdSm90INS1_25CollectiveMainloopFwdSm90ILi2EN4cute5tupleIJNS5_1CILi1EEES8_S8_EEENS6_IJNS7_ILi64EEESA_SA_EEELi512ENS_10bfloat16_tEfNS_4arch4Sm90ELb0ELb1ELb1ELb0ELb0ELb0ELb0ELb0ELb0ELb0ELb0ELb0EEENS1_21CollectiveEpilogueFwdINS6_IJSA_NS7_ILi512EEESA_EEES9_SC_SE_Li256ELb0ELb0ELb0ELb0EEENS1_30DynamicPersistentTileSchedulerILi256ELi32ELb0ELb0ELb1EEEEEEEEEvNT_6ParamsE)
        /*0200*/ 	.word	0x00000000


	//----- nvinfo : EIATTR_MIN_STACK_SIZE
	.align		4
.L_96:
        /*0204*/ 	.byte	0x04, 0x12
        /*0206*/ 	.short	(.L_98 - .L_97)
	.align		4
.L_97:
        /*0208*/ 	.word	index@(_ZN7cutlass13device_kernelIN5flash11enable_sm90INS1_16FlashAttnFwdSm90INS1_25CollectiveMainloopFwdSm90ILi2EN4cute5tupleIJNS5_1CILi1EEES8_S8_EEENS6_IJNS7_ILi64EEESA_SA_EEELi512ENS_10bfloat16_tEfNS_4arch4Sm90ELb0ELb1ELb1ELb0ELb0ELb0ELb1ELb0ELb0ELb0ELb0ELb0EEENS1_21CollectiveEpilogueFwdINS6_IJSA_NS7_ILi512EEESA_EEES9_SC_SE_Li256ELb0ELb0ELb0ELb0EEENS1_30DynamicPersistentTileSchedulerILi256ELi32ELb0ELb0ELb1EEEEEEEEEvNT_6ParamsE)
        /*020c*/ 	.word	0x00000000


	//----- nvinfo : EIATTR_MIN_STACK_SIZE
	.align		4
.L_98:
        /*0210*/ 	.byte	0x04, 0x12
        /*0212*/ 	.short	(.L_100 - .L_99)
	.align		4
.L_99:
        /*0214*/ 	.word	index@(_ZN7cutlass13device_kernelIN5flash11enable_sm90INS1_16FlashAttnFwdSm90INS1_25CollectiveMainloopFwdSm90ILi2EN4cute5tupleIJNS5_1CILi1EEES8_S8_EEENS6_IJNS7_ILi64EEESA_SA_EEELi512ENS_10bfloat16_tEfNS_4arch4Sm90ELb0ELb1ELb1ELb1ELb0ELb0ELb0ELb0ELb0ELb0ELb0ELb0EEENS1_21CollectiveEpilogueFwdINS6_IJSA_NS7_ILi512EEESA_EEES9_SC_SE_Li256ELb1ELb0ELb0ELb0EEENS1_36VarlenDynamicPersistentTileSchedulerILi64ELi64ELi256ELi32ELb0ELb0ELb1ELb1ELb0ELb1EEEEEEEEEvNT_6ParamsE)
        /*0218*/ 	.word	0x00000000


	//----- nvinfo : EIATTR_MIN_STACK_SIZE
	.align		4
.L_100:
        /*021c*/ 	.byte	0x04, 0x12
        /*021e*/ 	.short	(.L_102 - .L_101)
	.align		4
.L_101:
        /*0220*/ 	.word	index@(_ZN7cutlass13device_kernelIN5flash11enable_sm90INS1_16FlashAttnFwdSm90INS1_25CollectiveMainloopFwdSm90ILi2EN4cute5tupleIJNS5_1CILi1EEES8_S8_EEENS6_IJNS7_ILi64EEESA_SA_EEELi512ENS_10bfloat16_tEfNS_4arch4Sm90ELb0ELb1ELb1ELb1ELb0ELb1ELb0ELb0ELb0ELb0ELb0ELb0EEENS1_21CollectiveEpilogueFwdINS6_IJSA_NS7_ILi512EEESA_EEES9_SC_SE_Li256ELb1ELb0ELb0ELb0EEENS1_36VarlenDynamicPersistentTileSchedulerILi64ELi64ELi256ELi32ELb0ELb0ELb1ELb1ELb0ELb1EEEEEEEEEvNT_6ParamsE)
        /*0224*/ 	.word	0x00000000


	//----- nvinfo : EIATTR_MIN_STACK_SIZE
	.align		4
.L_102:
        /*0228*/ 	.byte	0x04, 0x12
        /*022a*/ 	.short	(.L_104 - .L_103)
	.align		4
.L_103:
        /*022c*/ 	.word	index@(_ZN7cutlass13device_kernelIN5flash11enable_sm90INS1_16FlashAttnFwdSm90INS1_25CollectiveMainloopFwdSm90ILi2EN4cute5tupleIJNS5_1CILi1EEES8_S8_EEENS6_IJNS7_ILi64EEESA_SA_EEELi512ENS_10bfloat16_tEfNS_4arch4Sm90ELb0ELb1ELb1ELb1ELb0ELb0ELb1ELb0ELb0ELb0ELb0ELb0EEENS1_21CollectiveEpilogueFwdINS6_IJSA_NS7_ILi512EEESA_EEES9_SC_SE_Li256ELb1ELb0ELb0ELb0EEENS1_36VarlenDynamicPersistentTileSchedulerILi64ELi64ELi256ELi32ELb0ELb0ELb1ELb1ELb0ELb1EEEEEEEEEvNT_6ParamsE)
        /*0230*/ 	.word	0x00000000


	//----- nvinfo : EIATTR_MIN_STACK_SIZE
	.align		4
.L_104:
        /*0234*/ 	.byte	0x04, 0x12
        /*0236*/ 	.short	(.L_106 - .L_105)
	.align		4
.L_105:
        /*0238*/ 	.word	index@(_ZN7cutlass13device_kernelIN5flash11enable_sm90INS1_16FlashAttnFwdSm90INS1_25CollectiveMainloopFwdSm90ILi2EN4cute5tupleIJNS5_1CILi1EEES8_S8_EEENS6_IJNS7_ILi64EEESA_SA_EEELi512ENS_10bfloat16_tEfNS_4arch4Sm90ELb0ELb1ELb1ELb1ELb0ELb1ELb1ELb0ELb0ELb0ELb0ELb0EEENS1_21CollectiveEpilogueFwdINS6_IJSA_NS7_ILi512EEESA_EEES9_SC_SE_Li256ELb1ELb0ELb0ELb0EEENS1_36VarlenDynamicPersistentTileSchedulerILi64ELi64ELi256ELi32ELb0ELb0ELb1ELb1ELb0ELb1EEEEEEEEEvNT_6ParamsE)
        /*023c*/ 	.word	0x00000000


	//----- nvinfo : EIATTR_MIN_STACK_SIZE
	.align		4
.L_106:
        /*0240*/ 	.byte	0x04, 0x12
        /*0242*/ 	.short	(.L_108 - .L_107)
	.align		4
.L_107:
        /*0244*/ 	.word	index@(_ZN7cutlass13device_kernelIN5flash11enable_sm90INS1_16FlashAttnFwdSm90INS1_25CollectiveMainloopFwdSm90ILi2EN4cute5tupleIJNS5_1CILi1EEES8_S8_EEENS6_IJNS7_ILi64EEESA_SA_EEELi512ENS_10bfloat16_tEfNS_4arch4Sm90ELb1ELb0ELb1ELb0ELb0ELb0ELb0ELb0ELb0ELb0ELb0ELb0EEENS1_21CollectiveEpilogueFwdINS6_IJSA_NS7_ILi512EEESA_EEES9_SC_SE_Li256ELb0ELb0ELb0ELb0EEENS1_30DynamicPersistentTileSchedulerILi256ELi32ELb0ELb0ELb1EEEEEEEEEvNT_6ParamsE)
        /*0248*/ 	.word	0x00000000


	//----- nvinfo : EIATTR_MIN_STACK_SIZE
	.align		4
.L_108:
        /*024c*/ 	.byte	0x04, 0x12
        /*024e*/ 	.short	(.L_110 - .L_109)
	.align		4
.L_109:
        /*0250*/ 	.word	index@(_ZN7cutlass13device_kernelIN5flash11enable_sm90INS1_16FlashAttnFwdSm90INS1_25CollectiveMainloopFwdSm90ILi2EN4cute5tupleIJNS5_1CILi1EEES8_S8_EEENS6_IJNS7_ILi64EEESA_SA_EEELi512ENS_10bfloat16_tEfNS_4arch4Sm90ELb1ELb0ELb1ELb0ELb0ELb0ELb1ELb0ELb0ELb0ELb0ELb0EEENS1_21CollectiveEpilogueFwdINS6_IJSA_NS7_ILi512EEESA_EEES9_SC_SE_Li256ELb0ELb0ELb0ELb0EEENS1_30DynamicPersistentTileSchedulerILi256ELi32ELb0ELb0ELb1EEEEEEEEEvNT_6ParamsE)
        /*0254*/ 	.word	0x00000000


	//----- nvinfo : EIATTR_MIN_STACK_SIZE
	.align		4
.L_110:
        /*0258*/ 	.byte	0x04, 0x12
        /*025a*/ 	.short	(.L_112 - .L_111)
	.align		4
.L_111:
        /*025c*/ 	.word	index@(_ZN7cutlass13device_kernelIN5flash11enable_sm90INS1_16FlashAttnFwdSm90INS1_25CollectiveMainloopFwdSm90ILi2EN4cute5tupleIJNS5_1CILi1EEES8_S8_EEENS6_IJNS7_ILi64EEESA_SA_EEELi512ENS_10bfloat16_tEfNS_4arch4Sm90ELb1ELb0ELb1ELb1ELb0ELb0ELb0ELb0ELb0ELb0ELb0ELb0EEENS1_21CollectiveEpilogueFwdINS6_IJSA_NS7_ILi512EEESA_EEES9_SC_SE_Li256ELb1ELb0ELb0ELb0EEENS1_36VarlenDynamicPersistentTileSchedulerILi64ELi64ELi256ELi32ELb0ELb0ELb1ELb1ELb1ELb1EEEEEEEEEvNT_6ParamsE)
        /*0260*/ 	.word	0x00000000


	//----- nvinfo : EIATTR_MIN_STACK_SIZE
	.align		4
.L_112:
        /*0264*/ 	.byte	0x04, 0x12
        /*0266*/ 	.short	(.L_114 - .L_113)
	.align		4
.L_113:
        /*0268*/ 	.word	index@(_ZN7cutlass13device_kernelIN5flash11enable_sm90INS1_16FlashAttnFwdSm90INS1_25CollectiveMainloopFwdSm90ILi2EN4cute5tupleIJNS5_1CILi1EEES8_S8_EEENS6_IJNS7_ILi64EEESA_SA_EEELi512ENS_10bfloat16_tEfNS_4arch4Sm90ELb1ELb0ELb1ELb1ELb0ELb1ELb0ELb0ELb0ELb0ELb0ELb0EEENS1_21CollectiveEpilogueFwdINS6_IJSA_NS7_ILi512EEESA_EEES9_SC_SE_Li256ELb1ELb0ELb0ELb0EEENS1_36VarlenDynamicPersistentTileSchedulerILi64ELi64ELi256ELi32ELb0ELb0ELb1ELb1ELb1ELb1EEEEEEEEEvNT_6ParamsE)
        /*026c*/ 	.word	0x00000000


	//----- nvinfo : EIATTR_MIN_STACK_SIZE
	.align		4
.L_114:
        /*0270*/ 	.byte	0x04, 0x12
        /*0272*/ 	.short	(.L_116 - .L_115)
	.align		4
.L_115:
        /*0274*/ 	.word	index@(_ZN7cutlass13device_kernelIN5flash11enable_sm90INS1_16FlashAttnFwdSm90INS1_25CollectiveMainloopFwdSm90ILi2EN4cute5tupleIJNS5_1CILi1EEES8_S8_EEENS6_IJNS7_ILi64EEESA_SA_EEELi512ENS_10bfloat16_tEfNS_4arch4Sm90ELb1ELb0ELb1ELb1ELb0ELb0ELb1ELb0ELb0ELb0ELb0ELb0EEENS1_21CollectiveEpilogueFwdINS6_IJSA_NS7_ILi512EEESA_EEES9_SC_SE_Li256ELb1ELb0ELb0ELb0EEENS1_36VarlenDynamicPersistentTileSchedulerILi64ELi64ELi256ELi32ELb0ELb0ELb1ELb1ELb1ELb1EEEEEEEEEvNT_6ParamsE)
        /*0278*/ 	.word	0x00000000


	//----- nvinfo : EIATTR_MIN_STACK_SIZE
	.align		4
.L_116:
        /*027c*/ 	.byte	0x04, 0x12
        /*027e*/ 	.short	(.L_118 - .L_117)
	.align		4
.L_117:
        /*0280*/ 	.word	index@(_ZN7cutlass13device_kernelIN5flash11enable_sm90INS1_16FlashAttnFwdSm90INS1_25CollectiveMainloopFwdSm90ILi2EN4cute5tupleIJNS5_1CILi1EEES8_S8_EEENS6_IJNS7_ILi64EEESA_SA_EEELi512ENS_10bfloat16_tEfNS_4arch4Sm90ELb1ELb0ELb1ELb1ELb0ELb1ELb1ELb0ELb0ELb0ELb0ELb0EEENS1_21CollectiveEpilogueFwdINS6_IJSA_NS7_ILi512EEESA_EEES9_SC_SE_Li256ELb1ELb0ELb0ELb0EEENS1_36VarlenDynamicPersistentTileSchedulerILi64ELi64ELi256ELi32ELb0ELb0ELb1ELb1ELb1ELb1EEEEEEEEEvNT_6ParamsE)
        /*0284*/ 	.word	0x00000000
.L_118:


//--------------------- .nv.compat                --------------------------
	.section	.nv.compat,"",@"SHT_CUDA_COMPAT_INFO"
	.align	4
        /*0000*/ 	.byte	0x02, 0x09, 0x01, 0x00, 0x02, 0x02, 0x01, 0x00, 0x02, 0x05, 0x05, 0x00, 0x03, 0x07, 0x01, 0x01
        /*0010*/ 	.byte	0x02, 0x03, 0x00, 0x00, 0x02, 0x06, 0x01, 0x00, 0x04, 0x0b, 0x08, 0x00, 0x00, 0x00, 0x00, 0x00
        /*0020*/ 	.byte	0x00, 0x00, 0x00, 0x00


//--------------------- .nv.info._ZN7cutlass13device_kernelIN5flash11enable_sm90INS1_16FlashAttnFwdSm90INS1_25CollectiveMainloopFwdSm90ILi2EN4cute5tupleIJNS5_1CILi1EEES8_S8_EEENS6_IJNS7_ILi64EEESA_SA_EEELi512ENS_10bfloat16_tEfNS_4arch4Sm90ELb0ELb0ELb1ELb0ELb0ELb0ELb0ELb0ELb0ELb0ELb0ELb0EEENS1_21CollectiveEpilogueFwdINS6_IJSA_NS7_ILi512EEESA_EEES9_SC_SE_Li256ELb0ELb0ELb0ELb0EEENS1_29StaticPersistentTileSchedulerILb0EEEEEEEEEvNT_6ParamsE --------------------------
	.section	.nv.info._ZN7cutlass13device_kernelIN5flash11enable_sm90INS1_16FlashAttnFwdSm90INS1_25CollectiveMainloopFwdSm90ILi2EN4cute5tupleIJNS5_1CILi1EEES8_S8_EEENS6_IJNS7_ILi64EEESA_SA_EEELi512ENS_10bfloat16_tEfNS_4arch4Sm90ELb0ELb0ELb1ELb0ELb0ELb0ELb0ELb0ELb0ELb0ELb0ELb0EEENS1_21CollectiveEpilogueFwdINS6_IJSA_NS7_ILi512EEESA_EEES9_SC_SE_Li256ELb0ELb0ELb0ELb0EEENS1_29StaticPersistentTileSchedulerILb0EEEEEEEEEvNT_6ParamsE,"",@"SHT_CUDA_INFO"
	.sectionflags	@""
	.align	4


	//----- nvinfo : EIATTR_CUDA_API_VERSION
	.align		4
        /*0000*/ 	.byte	0x04, 0x37
        /*0002*/ 	.short	(.L_120 - .L_119)
.L_119:
        /*0004*/ 	.word	0x00000082


	//----- nvinfo : EIATTR_KPARAM_INFO
	.align		4
.L_120:
        /*0008*/ 	.byte	0x04, 0x17
        /*000a*/ 	.short	(.L_122 - .L_121)
.L_121:
        /*000c*/ 	.word	0x00000000
        /*0010*/ 	.short	0x0000
        /*0012*/ 	.short	0x0000
        /*0014*/ 	.byte	0x00, 0xf0, 0x01, 0x2e


	//----- nvinfo : EIATTR_SPARSE_MMA_MASK
	.align		4
.L_122:
        /*0018*/ 	.byte	0x03, 0x50
        /*001a*/ 	.short	0x0000


	//----- nvinfo : EIATTR_MAXREG_COUNT
	.align		4
        /*001c*/ 	.byte	0x03, 0x1b
        /*001e*/ 	.short	0x00a8


	//----- nvinfo : EIATTR_MERCURY_ISA_VERSION
	.align		4
        /*0020*/ 	.byte	0x03, 0x5f
        /*0022*/ 	.short	0x0101


	//----- nvinfo : EIATTR_VRC_CTA_INIT_COUNT
	.align		4
        /*0024*/ 	.byte	0x02, 0x4a
	.zero		1
	.zero		1


	//----- nvinfo : EIATTR_EXIT_INSTR_OFFSETS
	.align		4
        /*0028*/ 	.byte	0x04, 0x1c
        /*002a*/ 	.short	(.L_124 - .L_123)


	//   ....[0]....
.L_123:
        /*002c*/ 	.word	0x00000010


	//----- nvinfo : EIATTR_MAX_THREADS
	.align		4
.L_124:
        /*0030*/ 	.byte	0x04, 0x05
        /*0032*/ 	.short	(.L_126 - .L_125)
.L_125:
        /*0034*/ 	.word	0x00000180
        /*0038*/ 	.word	0x00000001
        /*003c*/ 	.word	0x00000001


	//----- nvinfo : EIATTR_CBANK_PARAM_SIZE
	.align		4
.L_126:
        /*0040*/ 	.byte	0x03, 0x19
        /*0042*/ 	.short	0x0b80


	//----- nvinfo : EIATTR_PARAM_CBANK
	.align		4
        /*0044*/ 	.byte	0x04, 0x0a
        /*0046*/ 	.short	(.L_128 - .L_127)
	.align		4
.L_127:
        /*0048*/ 	.word	index@(.nv.constant0._ZN7cutlass13device_kernelIN5flash11enable_sm90INS1_16FlashAttnFwdSm90INS1_25CollectiveMainloopFwdSm90ILi2EN4cute5tupleIJNS5_1CILi1EEES8_S8_EEENS6_IJNS7_ILi64EEESA_SA_EEELi512ENS_10bfloat16_tEfNS_4arch4Sm90ELb0ELb0ELb1ELb0ELb0ELb0ELb0ELb0ELb0ELb0ELb0ELb0EEENS1_21CollectiveEpilogueFwdINS6_IJSA_NS7_ILi512EEESA_EEES9_SC_SE_Li256ELb0ELb0ELb0ELb0EEENS1_29StaticPersistentTileSchedulerILb0EEEEEEEEEvNT_6ParamsE)
        /*004c*/ 	.short	0x0380
        /*004e*/ 	.short	0x0b80


	//----- nvinfo : EIATTR_SW_WAR
	.align		4
.L_128:
        /*0050*/ 	.byte	0x04, 0x36
        /*0052*/ 	.short	(.L_130 - .L_129)
.L_129:
        /*0054*/ 	.word	0x00000008
.L_130:


//--------------------- .nv.info._ZN7cutlass13device_kernelIN5flash11enable_sm90INS1_16FlashAttnFwdSm90INS1_25CollectiveMainloopFwdSm90ILi2EN4cute5tupleIJNS5_1CILi1EEES8_S8_EEENS6_IJNS7_ILi64EEESA_SA_EEELi512ENS_10bfloat16_tEfNS_4arch4Sm90ELb0ELb0ELb1ELb0ELb0ELb0ELb1ELb0ELb0ELb0ELb0ELb0EEENS1_21CollectiveEpilogueFwdINS6_IJSA_NS7_ILi512EEESA_EEES9_SC_SE_Li256ELb0ELb0ELb0ELb0EEENS1_29StaticPersistentTileSchedulerILb0EEEEEEEEEvNT_6ParamsE --------------------------
	.section	.nv.info._ZN7cutlass13device_kernelIN5flash11enable_sm90INS1_16FlashAttnFwdSm90INS1_25CollectiveMainloopFwdSm90ILi2EN4cute5tupleIJNS5_1CILi1EEES8_S8_EEENS6_IJNS7_ILi64EEESA_SA_EEELi512ENS_10bfloat16_tEfNS_4arch4Sm90ELb0ELb0ELb1ELb0ELb0ELb0ELb1ELb0ELb0ELb0ELb0ELb0EEENS1_21CollectiveEpilogueFwdINS6_IJSA_NS7_ILi512EEESA_EEES9_SC_SE_Li256ELb0ELb0ELb0ELb0EEENS1_29StaticPersistentTileSchedulerILb0EEEEEEEEEvNT_6ParamsE,"",@"SHT_CUDA_INFO"
	.sectionflags	@""
	.align	4


	//----- nvinfo : EIATTR_CUDA_API_VERSION
	.align		4
        /*0000*/ 	.byte	0x04, 0x37
        /*0002*/ 	.short	(.L_132 - .L_131)
.L_131:
        /*0004*/ 	.word	0x00000082


	//----- nvinfo : EIATTR_KPARAM_INFO
	.align		4
.L_132:
        /*0008*/ 	.byte	0x04, 0x17
        /*000a*/ 	.short	(.L_134 - .L_133)
.L_133:
        /*000c*/ 	.word	0x00000000
        /*0010*/ 	.short	0x0000
        /*0012*/ 	.short	0x0000
        /*0014*/ 	.byte	0x00, 0xf0, 0x01, 0x32


	//----- nvinfo : EIATTR_SPARSE_MMA_MASK
	.align		4
.L_134:
        /*0018*/ 	.byte	0x03, 0x50
        /*001a*/ 	.short	0x0000


	//----- nvinfo : EIATTR_MAXREG_COUNT
	.align		4
        /*001c*/ 	.byte	0x03, 0x1b
        /*001e*/ 	.short	0x00a8


	//----- nvinfo : EIATTR_MERCURY_ISA_VERSION
	.align		4
        /*0020*/ 	.byte	0x03, 0x5f
        /*0022*/ 	.short	0x0101


	//----- nvinfo : EIATTR_VRC_CTA_INIT_COUNT
	.align		4
        /*0024*/ 	.byte	0x02, 0x4a
	.zero		1
	.zero		1


	//----- nvinfo : EIATTR_EXIT_INSTR_OFFSETS
	.align		4
        /*0028*/ 	.byte	0x04, 0x1c
        /*002a*/ 	.short	(.L_136 - .L_135)


	//   ....[0]....
.L_135:
        /*002c*/ 	.word	0x00000010


	//----- nvinfo : EIATTR_MAX_THREADS
	.align		4
.L_136:
        /*0030*/ 	.byte	0x04, 0x05
        /*0032*/ 	.short	(.L_138 - .L_137)
.L_137:
        /*0034*/ 	.word	0x00000180
        /*0038*/ 	.word	0x00000001
        /*003c*/ 	.word	0x00000001


	//----- nvinfo : EIATTR_CBANK_PARAM_SIZE
	.align		4
.L_138:
        /*0040*/ 	.byte	0x03, 0x19
        /*0042*/ 	.short	0x0c80


	//----- nvinfo : EIATTR_PARAM_CBANK
	.align		4
        /*0044*/ 	.byte	0x04, 0x0a
        /*0046*/ 	.short	(.L_140 - .L_139)
	.align		4
.L_139:
        /*0048*/ 	.word	index@(.nv.constant0._ZN7cutlass13device_kernelIN5flash11enable_sm90INS1_16FlashAttnFwdSm90INS1_25CollectiveMainloopFwdSm90ILi2EN4cute5tupleIJNS5_1CILi1EEES8_S8_EEENS6_IJNS7_ILi64EEESA_SA_EEELi512ENS_10bfloat16_tEfNS_4arch4Sm90ELb0ELb0ELb1ELb0ELb0ELb0ELb1ELb0ELb0ELb0ELb0ELb0EEENS1_21CollectiveEpilogueFwdINS6_IJSA_NS7_ILi512EEESA_EEES9_SC_SE_Li256ELb0ELb0ELb0ELb0EEENS1_29StaticPersistentTileSchedulerILb0EEEEEEEEEvNT_6ParamsE)
        /*004c*/ 	.short	0x0380
        /*004e*/ 	.short	0x0c80


	//----- nvinfo : EIATTR_SW_WAR
	.align		4
.L_140:
        /*0050*/ 	.byte	0x04, 0x36
        /*0052*/ 	.short	(.L_142 - .L_141)
.L_141:
        /*0054*/ 	.word	0x00000008
.L_142:


//--------------------- .nv.info._ZN7cutlass13device_kernelIN5flash11enable_sm90INS1_16FlashAttnFwdSm90INS1_25CollectiveMainloopFwdSm90ILi2EN4cute5tupleIJNS5_1CILi1EEES8_S8_EEENS6_IJNS7_ILi64EEESA_SA_EEELi512ENS_10bfloat16_tEfNS_4arch4Sm90ELb0ELb0ELb1ELb1ELb0ELb0ELb0ELb0ELb0ELb0ELb0ELb0EEENS1_21CollectiveEpilogueFwdINS6_IJSA_NS7_ILi512EEESA_EEES9_SC_SE_Li256ELb1ELb0ELb0ELb0EEENS1_36VarlenDynamicPersistentTileSchedulerILi64ELi64ELi256ELi32ELb0ELb0ELb1ELb0ELb1ELb1EEEEEEEEEvNT_6ParamsE --------------------------
	.section	.nv.info._ZN7cutlass13device_kernelIN5flash11enable_sm90INS1_16FlashAttnFwdSm90INS1_25CollectiveMainloopFwdSm90ILi2EN4cute5tupleIJNS5_1CILi1EEES8_S8_EEENS6_IJNS7_ILi64EEESA_SA_EEELi512ENS_10bfloat16_tEfNS_4arch4Sm90ELb0ELb0ELb1ELb1ELb0ELb0ELb0ELb0ELb0ELb0ELb0ELb0EEENS1_21CollectiveEpilogueFwdINS6_IJSA_NS7_ILi512EEESA_EEES9_SC_SE_Li256ELb1ELb0ELb0ELb0EEENS1_36VarlenDynamicPersistentTileSchedulerILi64ELi64ELi256ELi32ELb0ELb0ELb1ELb0ELb1ELb1EEEEEEEEEvNT_6ParamsE,"",@"SHT_CUDA_INFO"
	.sectionflags	@""
	.align	4


	//----- nvinfo : EIATTR_CUDA_API_VERSION
	.align		4
        /*0000*/ 	.byte	0x04, 0x37
        /*0002*/ 	.short	(.L_144 - .L_143)
.L_143:
        /*0004*/ 	.word	0x00000082


	//----- nvinfo : EIATTR_KPARAM_INFO
	.align		4
.L_144:
        /*0008*/ 	.byte	0x04, 0x17
        /*000a*/ 	.short	(.L_146 - .L_145)
.L_145:
        /*000c*/ 	.word	0x00000000
        /*0010*/ 	.short	0x0000
        /*0012*/ 	.short	0x0000
        /*0014*/ 	.byte	0x00, 0xf0, 0x01, 0x28


	//----- nvinfo : EIATTR_SPARSE_MMA_MASK
	.align		4
.L_146:
        /*0018*/ 	.byte	0x03, 0x50
        /*001a*/ 	.short	0x0000


	//----- nvinfo : EIATTR_MAXREG_COUNT
	.align		4
        /*001c*/ 	.byte	0x03, 0x1b
        /*001e*/ 	.short	0x00a8


	//----- nvinfo : EIATTR_MERCURY_ISA_VERSION
	.align		4
        /*0020*/ 	.byte	0x03, 0x5f
        /*0022*/ 	.short	0x0101


	//----- nvinfo : EIATTR_VRC_CTA_INIT_COUNT
	.align		4
        /*0024*/ 	.byte	0x02, 0x4a
	.zero		1
	.zero		1


	//----- nvinfo : EIATTR_EXIT_INSTR_OFFSETS
	.align		4
        /*0028*/ 	.byte	0x04, 0x1c
        /*002a*/ 	.short	(.L_148 - .L_147)


	//   ....[0]....
.L_147:
        /*002c*/ 	.word	0x00000010


	//----- nvinfo : EIATTR_MAX_THREADS
	.align		4
.L_148:
        /*0030*/ 	.byte	0x04, 0x05
        /*0032*/ 	.short	(.L_150 - .L_149)
.L_149:
        /*0034*/ 	.word	0x00000180
        /*0038*/ 	.word	0x00000001
        /*003c*/ 	.word	0x00000001


	//----- nvinfo : EIATTR_CBANK_PARAM_SIZE
	.align		4
.L_150:
        /*0040*/ 	.byte	0x03, 0x19
        /*0042*/ 	.short	0x0a00


	//----- nvinfo : EIATTR_PARAM_CBANK
	.align		4
        /*0044*/ 	.byte	0x04, 0x0a
        /*0046*/ 	.short	(.L_152 - .L_151)
	.align		4
.L_151:
        /*0048*/ 	.word	index@(.nv.constant0._ZN7cutlass13device_kernelIN5flash11enable_sm90INS1_16FlashAttnFwdSm90INS1_25CollectiveMainloopFwdSm90ILi2EN4cute5tupleIJNS5_1CILi1EEES8_S8_EEENS6_IJNS7_ILi64EEESA_SA_EEELi512ENS_10bfloat16_tEfNS_4arch4Sm90ELb0ELb0ELb1ELb1ELb0ELb0ELb0ELb0ELb0ELb0ELb0ELb0EEENS1_21CollectiveEpilogueFwdINS6_IJSA_NS7_ILi512EEESA_EEES9_SC_SE_Li256ELb1ELb0ELb0ELb0EEENS1_36VarlenDynamicPersistentTileSchedulerILi64ELi64ELi256ELi32ELb0ELb0ELb1ELb0ELb1ELb1EEEEEEEEEvNT_6ParamsE)
        /*004c*/ 	.short	0x0380
        /*004e*/ 	.short	0x0a00


	//----- nvinfo : EIATTR_SW_WAR
	.align		4
.L_152:
        /*0050*/ 	.byte	0x04, 0x36
        /*0052*/ 	.short	(.L_154 - .L_153)
.L_153:
        /*0054*/ 	.word	0x00000008
.L_154:


//--------------------- .nv.info._ZN7cutlass13device_kernelIN5flash11enable_sm90INS1_16FlashAttnFwdSm90INS1_25CollectiveMainloopFwdSm90ILi2EN4cute5tupleIJNS5_1CILi1EEES8_S8_EEENS6_IJNS7_ILi64EEESA_SA_EEELi512ENS_10bfloat16_tEfNS_4arch4Sm90ELb0ELb0ELb1ELb1ELb0ELb1ELb0ELb0ELb0ELb0ELb0ELb0EEENS1_21CollectiveEpilogueFwdINS6_IJSA_NS7_ILi512EEESA_EEES9_SC_SE_Li256ELb1ELb0ELb0ELb0EEENS1_36VarlenDynamicPersistentTileSchedulerILi64ELi64ELi256ELi32ELb0ELb0ELb1ELb0ELb1ELb1EEEEEEEEEvNT_6ParamsE --------------------------
	.section	.nv.info._ZN7cutlass13device_kernelIN5flash11enable_sm90INS1_16FlashAttnFwdSm90INS1_25CollectiveMainloopFwdSm90ILi2EN4cute5tupleIJNS5_1CILi1EEES8_S8_EEENS6_IJNS7_ILi64EEESA_SA_EEELi512ENS_10bfloat16_tEfNS_4arch4Sm90ELb0ELb0ELb1ELb1ELb0ELb1ELb0ELb0ELb0ELb0ELb0ELb0EEENS1_21CollectiveEpilogueFwdINS6_IJSA_NS7_ILi512EEESA_EEES9_SC_SE_Li256ELb1ELb0ELb0ELb0EEENS1_36VarlenDynamicPersistentTileSchedulerILi64ELi64ELi256ELi32ELb0ELb0ELb1ELb0ELb1ELb1EEEEEEEEEvNT_6ParamsE,"",@"SHT_CUDA_INFO"
	.sectionflags	@""
	.align	4


	//----- nvinfo : EIATTR_CUDA_API_VERSION
	.align		4
        /*0000*/ 	.byte	0x04, 0x37
        /*0002*/ 	.short	(.L_156 - .L_155)
.L_155:
        /*0004*/ 	.word	0x00000082


	//----- nvinfo : EIATTR_KPARAM_INFO
	.align		4
.L_156:
        /*0008*/ 	.byte	0x04, 0x17
        /*000a*/ 	.short	(.L_158 - .L_157)
.L_157:
        /*000c*/ 	.word	0x00000000
        /*0010*/ 	.short	0x0000
        /*0012*/ 	.short	0x0000
        /*0014*/ 	.byte	0x00, 0xf0, 0x01, 0x28


	//----- nvinfo : EIATTR_SPARSE_MMA_MASK
	.align		4
.L_158:
        /*0018*/ 	.byte	0x03, 0x50
        /*001a*/ 	.short	0x0000


	//----- nvinfo : EIATTR_MAXREG_COUNT
	.align		4
        /*001c*/ 	.byte	0x03, 0x1b
        /*001e*/ 	.short	0x00a8


	//----- nvinfo : EIATTR_MERCURY_ISA_VERSION
	.align		4
        /*0020*/ 	.byte	0x03, 0x5f
        /*0022*/ 	.short	0x0101


	//----- nvinfo : EIATTR_VRC_CTA_INIT_COUNT
	.align		4
        /*0024*/ 	.byte	0x02, 0x4a
	.zero		1
	.zero		1


	//----- nvinfo : EIATTR_EXIT_INSTR_OFFSETS
	.align		4
        /*0028*/ 	.byte	0x04, 0x1c
        /*002a*/ 	.short	(.L_160 - .L_159)


	//   ....[0]....
.L_159:
        /*002c*/ 	.word	0x00000010


	//----- nvinfo : EIATTR_MAX_THREADS
	.align		4
.L_160:
        /*0030*/ 	.byte	0x04, 0x05
        /*0032*/ 	.short	(.L_162 - .L_161)
.L_161:
        /*0034*/ 	.word	0x00000180
        /*0038*/ 	.word	0x00000001
        /*003c*/ 	.word	0x00000001


	//----- nvinfo : EIATTR_CBANK_PARAM_SIZE
	.align		4
.L_162:
        /*0040*/ 	.byte	0x03, 0x19
        /*0042*/ 	.short	0x0a00


	//----- nvinfo : EIATTR_PARAM_CBANK
	.align		4
        /*0044*/ 	.byte	0x04, 0x0a
        /*0046*/ 	.short	(.L_164 - .L_163)
	.align		4
.L_163:
        /*0048*/ 	.word	index@(.nv.constant0._ZN7cutlass13device_kernelIN5flash11enable_sm90INS1_16FlashAttnFwdSm90INS1_25CollectiveMainloopFwdSm90ILi2EN4cute5tupleIJNS5_1CILi1EEES8_S8_EEENS6_IJNS7_ILi64EEESA_SA_EEELi512ENS_10bfloat16_tEfNS_4arch4Sm90ELb0ELb0ELb1ELb1ELb0ELb1ELb0ELb0ELb0ELb0ELb0ELb0EEENS1_21CollectiveEpilogueFwdINS6_IJSA_NS7_ILi512EEESA_EEES9_SC_SE_Li256ELb1ELb0ELb0ELb0EEENS1_36VarlenDynamicPersistentTileSchedulerILi64ELi64ELi256ELi32ELb0ELb0ELb1ELb0ELb1ELb1EEEEEEEEEvNT_6ParamsE)
        /*004c*/ 	.short	0x0380
        /*004e*/ 	.short	0x0a00


	//----- nvinfo : EIATTR_SW_WAR
	.align		4
.L_164:
        /*0050*/ 	.byte	0x04, 0x36
        /*0052*/ 	.short	(.L_166 - .L_165)
.L_165:
        /*0054*/ 	.word	0x00000008
.L_166:


//--------------------- .nv.info._ZN7cutlass13device_kernelIN5flash11enable_sm90INS1_16FlashAttnFwdSm90INS1_25CollectiveMainloopFwdSm90ILi2EN4cute5tupleIJNS5_1CILi1EEES8_S8_EEENS6_IJNS7_ILi64EEESA_SA_EEELi512ENS_10bfloat16_tEfNS_4arch4Sm90ELb0ELb0ELb1ELb1ELb0ELb0ELb1ELb0ELb0ELb0ELb0ELb0EEENS1_21CollectiveEpilogueFwdINS6_IJSA_NS7_ILi512EEESA_EEES9_SC_SE_Li256ELb1ELb0ELb0ELb0EEENS1_36VarlenDynamicPersistentTileSchedulerILi64ELi64ELi256ELi32ELb0ELb0ELb1ELb0ELb1ELb1EEEEEEEEEvNT_6ParamsE --------------------------
	.section	.nv.info._ZN7cutlass13device_kernelIN5flash11enable_sm90INS1_16FlashAttnFwdSm90INS1_25CollectiveMainloopFwdSm90ILi2EN4cute5tupleIJNS5_1CILi1EEES8_S8_EEENS6_IJNS7_ILi64EEESA_SA_EEELi512ENS_10bfloat16_tEfNS_4arch4Sm90ELb0ELb0ELb1ELb1ELb0ELb0ELb1ELb0ELb0ELb0ELb0ELb0EEENS1_21CollectiveEpilogueFwdINS6_IJSA_NS7_ILi512EEESA_EEES9_SC_SE_Li256ELb1ELb0ELb0ELb0EEENS1_36VarlenDynamicPersistentTileSchedulerILi64ELi64ELi256ELi32ELb0ELb0ELb1ELb0ELb1ELb1EEEEEEEEEvNT_6ParamsE,"",@"SHT_CUDA_INFO"
	.sectionflags	@""
	.align	4


	//----- nvinfo : EIATTR_CUDA_API_VERSION
	.align		4
        /*0000*/ 	.byte	0x04, 0x37
        /*0002*/ 	.short	(.L_168 - .L_167)
.L_167:
        /*0004*/ 	.word	0x00000082


	//----- nvinfo : EIATTR_KPARAM_INFO
	.align		4
.L_168:
        /*0008*/ 	.byte	0x04, 0x17
        /*000a*/ 	.short	(.L_170 - .L_169)
.L_169:
        /*000c*/ 	.word	0x00000000
        /*0010*/ 	.short	0x0000
        /*0012*/ 	.short	0x0000
        /*0014*/ 	.byte	0x00, 0xf0, 0x01, 0x2c


	//----- nvinfo : EIATTR_SPARSE_MMA_MASK
	.align		4
.L_170:
        /*0018*/ 	.byte	0x03, 0x50
        /*001a*/ 	.short	0x0000


	//----- nvinfo : EIATTR_MAXREG_COUNT
	.align		4
        /*001c*/ 	.byte	0x03, 0x1b
        /*001e*/ 	.short	0x00a8


	//----- nvinfo : EIATTR_MERCURY_ISA_VERSION
	.align		4
        /*0020*/ 	.byte	0x03, 0x5f
        /*0022*/ 	.short	0x0101


	//----- nvinfo : EIATTR_VRC_CTA_INIT_COUNT
	.align		4
        /*0024*/ 	.byte	0x02, 0x4a
	.zero		1
	.zero		1


	//----- nvinfo : EIATTR_EXIT_INSTR_OFFSETS
	.align		4
        /*0028*/ 	.byte	0x04, 0x1c
        /*002a*/ 	.short	(.L_172 - .L_171)


	//   ....[0]....
.L_171:
        /*002c*/ 	.word	0x00000010


	//----- nvinfo : EIATTR_MAX_THREADS
	.align		4
.L_172:
        /*0030*/ 	.byte	0x04, 0x05
        /*0032*/ 	.short	(.L_174 - .L_173)
.L_173:
        /*0034*/ 	.word	0x00000180
        /*0038*/ 	.word	0x00000001
        /*003c*/ 	.word	0x00000001


	//----- nvinfo : EIATTR_CBANK_PARAM_SIZE
	.align		4
.L_174:
        /*0040*/ 	.byte	0x03, 0x19
        /*0042*/ 	.short	0x0b00


	//----- nvinfo : EIATTR_PARAM_CBANK
	.align		4
        /*0044*/ 	.byte	0x04, 0x0a
        /*0046*/ 	.short	(.L_176 - .L_175)
	.align		4
.L_175:
        /*0048*/ 	.word	index@(.nv.constant0._ZN7cutlass13device_kernelIN5flash11enable_sm90INS1_16FlashAttnFwdSm90INS1_25CollectiveMainloopFwdSm90ILi2EN4cute5tupleIJNS5_1CILi1EEES8_S8_EEENS6_IJNS7_ILi64EEESA_SA_EEELi512ENS_10bfloat16_tEfNS_4arch4Sm90ELb0ELb0ELb1ELb1ELb0ELb0ELb1ELb0ELb0ELb0ELb0ELb0EEENS1_21CollectiveEpilogueFwdINS6_IJSA_NS7_ILi512EEESA_EEES9_SC_SE_Li256ELb1ELb0ELb0ELb0EEENS1_36VarlenDynamicPersistentTileSchedulerILi64ELi64ELi256ELi32ELb0ELb0ELb1ELb0ELb1ELb1EEEEEEEEEvNT_6ParamsE)
        /*004c*/ 	.short	0x0380
        /*004e*/ 	.short	0x0b00


	//----- nvinfo : EIATTR_SW_WAR
	.align		4
.L_176:
        /*0050*/ 	.byte	0x04, 0x36
        /*0052*/ 	.short	(.L_178 - .L_177)
.L_177:
        /*0054*/ 	.word	0x00000008
.L_178:


//--------------------- .nv.info._ZN7cutlass13device_kernelIN5flash11enable_sm90INS1_16FlashAttnFwdSm90INS1_25CollectiveMainloopFwdSm90ILi2EN4cute5tupleIJNS5_1CILi1EEES8_S8_EEENS6_IJNS7_ILi64EEESA_SA_EEELi512ENS_10bfloat16_tEfNS_4arch4Sm90ELb0ELb0ELb1ELb1ELb0ELb1ELb1ELb0ELb0ELb0ELb0ELb0EEENS1_21CollectiveEpilogueFwdINS6_IJSA_NS7_ILi512EEESA_EEES9_SC_SE_Li256ELb1ELb0ELb0ELb0EEENS1_36VarlenDynamicPersistentTileSchedulerILi64ELi64ELi256ELi32ELb0ELb0ELb1ELb0ELb1ELb1EEEEEEEEEvNT_6ParamsE --------------------------
	.section	.nv.info._ZN7cutlass13device_kernelIN5flash11enable_sm90INS1_16FlashAttnFwdSm90INS1_25CollectiveMainloopFwdSm90ILi2EN4cute5tupleIJNS5_1CILi1EEES8_S8_EEENS6_IJNS7_ILi64EEESA_SA_EEELi512ENS_10bfloat16_tEfNS_4arch4Sm90ELb0ELb0ELb1ELb1ELb0ELb1ELb1ELb0ELb0ELb0ELb0ELb0EEENS1_21CollectiveEpilogueFwdINS6_IJSA_NS7_ILi512EEESA_EEES9_SC_SE_Li256ELb1ELb0ELb0ELb0EEENS1_36VarlenDynamicPersistentTileSchedulerILi64ELi64ELi256ELi32ELb0ELb0ELb1ELb0ELb1ELb1EEEEEEEEEvNT_6ParamsE,"",@"SHT_CUDA_INFO"
	.sectionflags	@""
	.align	4


	//----- nvinfo : EIATTR_CUDA_API_VERSION
	.align		4
        /*0000*/ 	.byte	0x04, 0x37
        /*0002*/ 	.short	(.L_180 - .L_179)
.L_179:
        /*0004*/ 	.word	0x00000082


	//----- nvinfo : EIATTR_KPARAM_INFO
	.align		4
.L_180:
        /*0008*/ 	.byte	0x04, 0x17
        /*000a*/ 	.short	(.L_182 - .L_181)
.L_181:
        /*000c*/ 	.word	0x00000000
        /*0010*/ 	.short	0x0000
        /*0012*/ 	.short	0x0000
        /*0014*/ 	.byte	0x00, 0xf0, 0x01, 0x2c


	//----- nvinfo : EIATTR_SPARSE_MMA_MASK
	.align		4
.L_182:
        /*0018*/ 	.byte	0x03, 0x50
        /*001a*/ 	.short	0x0000


	//----- nvinfo : EIATTR_MAXREG_COUNT
	.align		4
        /*001c*/ 	.byte	0x03, 0x1b
        /*001e*/ 	.short	0x00a8


	//----- nvinfo : EIATTR_MERCURY_ISA_VERSION
	.align		4
        /*0020*/ 	.byte	0x03, 0x5f
        /*0022*/ 	.short	0x0101


	//----- nvinfo : EIATTR_VRC_CTA_INIT_COUNT
	.align		4
        /*0024*/ 	.byte	0x02, 0x4a
	.zero		1
	.zero		1


	//----- nvinfo : EIATTR_EXIT_INSTR_OFFSETS
	.align		4
        /*0028*/ 	.byte	0x04, 0x1c
        /*002a*/ 	.short	(.L_184 - .L_183)


	//   ....[0]....
.L_183:
        /*002c*/ 	.word	0x00000010


	//----- nvinfo : EIATTR_MAX_THREADS
	.align		4
.L_184:
        /*0030*/ 	.byte	0x04, 0x05
        /*0032*/ 	.short	(.L_186 - .L_185)
.L_185:
        /*0034*/ 	.word	0x00000180
        /*0038*/ 	.word	0x00000001
        /*003c*/ 	.word	0x00000001


	//----- nvinfo : EIATTR_CBANK_PARAM_SIZE
	.align		4
.L_186:
        /*0040*/ 	.byte	0x03, 0x19
        /*0042*/ 	.short	0x0b00


	//----- nvinfo : EIATTR_PARAM_CBANK
	.align		4
        /*0044*/ 	.byte	0x04, 0x0a
        /*0046*/ 	.short	(.L_188 - .L_187)
	.align		4
.L_187:
        /*0048*/ 	.word	index@(.nv.constant0._ZN7cutlass13device_kernelIN5flash11enable_sm90INS1_16FlashAttnFwdSm90INS1_25CollectiveMainloopFwdSm90ILi2EN4cute5tupleIJNS5_1CILi1EEES8_S8_EEENS6_IJNS7_ILi64EEESA_SA_EEELi512ENS_10bfloat16_tEfNS_4arch4Sm90ELb0ELb0ELb1ELb1ELb0ELb1ELb1ELb0ELb0ELb0ELb0ELb0EEENS1_21CollectiveEpilogueFwdINS6_IJSA_NS7_ILi512EEESA_EEES9_SC_SE_Li256ELb1ELb0ELb0ELb0EEENS1_36VarlenDynamicPersistentTileSchedulerILi64ELi64ELi256ELi32ELb0ELb0ELb1ELb0ELb1ELb1EEEEEEEEEvNT_6ParamsE)
        /*004c*/ 	.short	0x0380
        /*004e*/ 	.short	0x0b00


	//----- nvinfo : EIATTR_SW_WAR
	.align		4
.L_188:
        /*0050*/ 	.byte	0x04, 0x36
        /*0052*/ 	.short	(.L_190 - .L_189)
.L_189:
        /*0054*/ 	.word	0x00000008
.L_190:


//--------------------- .nv.info._ZN7cutlass13device_kernelIN5flash11enable_sm90INS1_16FlashAttnFwdSm90INS1_25CollectiveMainloopFwdSm90ILi2EN4cute5tupleIJNS5_1CILi1EEES8_S8_EEENS6_IJNS7_ILi64EEESA_SA_EEELi512ENS_10bfloat16_tEfNS_4arch4Sm90ELb0ELb1ELb1ELb0ELb0ELb0ELb0ELb0ELb0ELb0ELb0ELb0EEENS1_21CollectiveEpilogueFwdINS6_IJSA_NS7_ILi512EEESA_EEES9_SC_SE_Li256ELb0ELb0ELb0ELb0EEENS1_30DynamicPersistentTileSchedulerILi256ELi32ELb0ELb0ELb1EEEEEEEEEvNT_6ParamsE --------------------------
	.section	.nv.info._ZN7cutlass13device_kernelIN5flash11enable_sm90INS1_16FlashAttnFwdSm90INS1_25CollectiveMainloopFwdSm90ILi2EN4cute5tupleIJNS5_1CILi1EEES8_S8_EEENS6_IJNS7_ILi64EEESA_SA_EEELi512ENS_10bfloat16_tEfNS_4arch4Sm90ELb0ELb1ELb1ELb0ELb0ELb0ELb0ELb0ELb0ELb0ELb0ELb0EEENS1_21CollectiveEpilogueFwdINS6_IJSA_NS7_ILi512EEESA_EEES9_SC_SE_Li256ELb0ELb0ELb0ELb0EEENS1_30DynamicPersistentTileSchedulerILi256ELi32ELb0ELb0ELb1EEEEEEEEEvNT_6ParamsE,"",@"SHT_CUDA_INFO"
	.sectionflags	@""
	.align	4


	//----- nvinfo : EIATTR_CUDA_API_VERSION
	.align		4
        /*0000*/ 	.byte	0x04, 0x37
        /*0002*/ 	.short	(.L_192 - .L_191)
.L_191:
        /*0004*/ 	.word	0x00000082


	//----- nvinfo : EIATTR_KPARAM_INFO
	.align		4
.L_192:
        /*0008*/ 	.byte	0x04, 0x17
        /*000a*/ 	.short	(.L_194 - .L_193)
.L_193:
        /*000c*/ 	.word	0x00000000
        /*0010*/ 	.short	0x0000
        /*0012*/ 	.short	0x0000
        /*0014*/ 	.byte	0x00, 0xf0, 0x01, 0x2e


	//----- nvinfo : EIATTR_SPARSE_MMA_MASK
	.align		4
.L_194:
        /*0018*/ 	.byte	0x03, 0x50
        /*001a*/ 	.short	0x0000


	//----- nvinfo : EIATTR_MAXREG_COUNT
	.align		4
        /*001c*/ 	.byte	0x03, 0x1b
        /*001e*/ 	.short	0x00a8


	//----- nvinfo : EIATTR_MERCURY_ISA_VERSION
	.align		4
        /*0020*/ 	.byte	0x03, 0x5f
        /*0022*/ 	.short	0x0101


	//----- nvinfo : EIATTR_VRC_CTA_INIT_COUNT
	.align		4
        /*0024*/ 	.byte	0x02, 0x4a
	.zero		1
	.zero		1


	//----- nvinfo : EIATTR_EXIT_INSTR_OFFSETS
	.align		4
        /*0028*/ 	.byte	0x04, 0x1c
        /*002a*/ 	.short	(.L_196 - .L_195)


	//   ....[0]....
.L_195:
        /*002c*/ 	.word	0x00000010


	//----- nvinfo : EIATTR_MAX_THREADS
	.align		4
.L_196:
        /*0030*/ 	.byte	0x04, 0x05
        /*0032*/ 	.short	(.L_198 - .L_197)
.L_197:
        /*0034*/ 	.word	0x00000180
        /*0038*/ 	.word	0x00000001
        /*003c*/ 	.word	0x00000001


	//----- nvinfo : EIATTR_CBANK_PARAM_SIZE
	.align		4
.L_198:
        /*0040*/ 	.byte	0x03, 0x19
        /*0042*/ 	.short	0x0b80


	//----- nvinfo : EIATTR_PARAM_CBANK
	.align		4
        /*0044*/ 	.byte	0x04, 0x0a
        /*0046*/ 	.short	(.L_200 - .L_199)
	.align		4
.L_199:
        /*0048*/ 	.word	index@(.nv.constant0._ZN7cutlass13device_kernelIN5flash11enable_sm90INS1_16FlashAttnFwdSm90INS1_25CollectiveMainloopFwdSm90ILi2EN4cute5tupleIJNS5_1CILi1EEES8_S8_EEENS6_IJNS7_ILi64EEESA_SA_EEELi512ENS_10bfloat16_tEfNS_4arch4Sm90ELb0ELb1ELb1ELb0ELb0ELb0ELb0ELb0ELb0ELb0ELb0ELb0EEENS1_21CollectiveEpilogueFwdINS6_IJSA_NS7_ILi512EEESA_EEES9_SC_SE_Li256ELb0ELb0ELb0ELb0EEENS1_30DynamicPersistentTileSchedulerILi256ELi32ELb0ELb0ELb1EEEEEEEEEvNT_6ParamsE)
        /*004c*/ 	.short	0x0380
        /*004e*/ 	.short	0x0b80


	//----- nvinfo : EIATTR_SW_WAR
	.align		4
.L_200:
        /*0050*/ 	.byte	0x04, 0x36
        /*0052*/ 	.short	(.L_202 - .L_201)
.L_201:
        /*0054*/ 	.word	0x00000008
.L_202:


//--------------------- .nv.info._ZN7cutlass13device_kernelIN5flash11enable_sm90INS1_16FlashAttnFwdSm90INS1_25CollectiveMainloopFwdSm90ILi2EN4cute5tupleIJNS5_1CILi1EEES8_S8_EEENS6_IJNS7_ILi64EEESA_SA_EEELi512ENS_10bfloat16_tEfNS_4arch4Sm90ELb0ELb1ELb1ELb0ELb0ELb0ELb1ELb0ELb0ELb0ELb0ELb0EEENS1_21CollectiveEpilogueFwdINS6_IJSA_NS7_ILi512EEESA_EEES9_SC_SE_Li256ELb0ELb0ELb0ELb0EEENS1_30DynamicPersistentTileSchedulerILi256ELi32ELb0ELb0ELb1EEEEEEEEEvNT_6ParamsE --------------------------
	.section	.nv.info._ZN7cutlass13device_kernelIN5flash11enable_sm90INS1_16FlashAttnFwdSm90INS1_25CollectiveMainloopFwdSm90ILi2EN4cute5tupleIJNS5_1CILi1EEES8_S8_EEENS6_IJNS7_ILi64EEESA_SA_EEELi512ENS_10bfloat16_tEfNS_4arch4Sm90ELb0ELb1ELb1ELb0ELb0ELb0ELb1ELb0ELb0ELb0ELb0ELb0EEENS1_21CollectiveEpilogueFwdINS6_IJSA_NS7_ILi512EEESA_EEES9_SC_SE_Li256ELb0ELb0ELb0ELb0EEENS1_30DynamicPersistentTileSchedulerILi256ELi32ELb0ELb0ELb1EEEEEEEEEvNT_6ParamsE,"",@"SHT_CUDA_INFO"
	.sectionflags	@""
	.align	4


	//----- nvinfo : EIATTR_CUDA_API_VERSION
	.align		4
        /*0000*/ 	.byte	0x04, 0x37
        /*0002*/ 	.short	(.L_204 - .L_203)
.L_203:
        /*0004*/ 	.word	0x00000082


	//----- nvinfo : EIATTR_KPARAM_INFO
	.align		4
.L_204:
        /*0008*/ 	.byte	0x04, 0x17
        /*000a*/ 	.short	(.L_206 - .L_205)
.L_205:
        /*000c*/ 	.word	0x00000000
        /*0010*/ 	.short	0x0000
        /*0012*/ 	.short	0x0000
        /*0014*/ 	.byte	0x00, 0xf0, 0x01, 0x32


	//----- nvinfo : EIATTR_SPARSE_MMA_MASK
	.align		4
.L_206:
        /*0018*/ 	.byte	0x03, 0x50
        /*001a*/ 	.short	0x0000


	//----- nvinfo : EIATTR_MAXREG_COUNT
	.align		4
        /*001c*/ 	.byte	0x03, 0x1b
        /*001e*/ 	.short	0x00a8


	//----- nvinfo : EIATTR_MERCURY_ISA_VERSION
	.align		4
        /*0020*/ 	.byte	0x03, 0x5f
        /*0022*/ 	.short	0x0101


	//----- nvinfo : EIATTR_VRC_CTA_INIT_COUNT
	.align		4
        /*0024*/ 	.byte	0x02, 0x4a
	.zero		1
	.zero		1


	//----- nvinfo : EIATTR_EXIT_INSTR_OFFSETS
	.align		4
        /*0028*/ 	.byte	0x04, 0x1c
        /*002a*/ 	.short	(.L_208 - .L_207)


	//   ....[0]....
.L_207:
        /*002c*/ 	.word	0x00000010


	//----- nvinfo : EIATTR_MAX_THREADS
	.align		4
.L_208:
        /*0030*/ 	.byte	0x04, 0x05
        /*0032*/ 	.short	(.L_210 - .L_209)
.L_209:
        /*0034*/ 	.word	0x00000180
        /*0038*/ 	.word	0x00000001
        /*003c*/ 	.word	0x00000001


	//----- nvinfo : EIATTR_CBANK_PARAM_SIZE
	.align		4
.L_210:
        /*0040*/ 	.byte	0x03, 0x19
        /*0042*/ 	.short	0x0c80


	//----- nvinfo : EIATTR_PARAM_CBANK
	.align		4
        /*0044*/ 	.byte	0x04, 0x0a
        /*0046*/ 	.short	(.L_212 - .L_211)
	.align		4
.L_211:
        /*0048*/ 	.word	index@(.nv.constant0._ZN7cutlass13device_kernelIN5flash11enable_sm90INS1_16FlashAttnFwdSm90INS1_25CollectiveMainloopFwdSm90ILi2EN4cute5tupleIJNS5_1CILi1EEES8_S8_EEENS6_IJNS7_ILi64EEESA_SA_EEELi512ENS_10bfloat16_tEfNS_4arch4Sm90ELb0ELb1ELb1ELb0ELb0ELb0ELb1ELb0ELb0ELb0ELb0ELb0EEENS1_21CollectiveEpilogueFwdINS6_IJSA_NS7_ILi512EEESA_EEES9_SC_SE_Li256ELb0ELb0ELb0ELb0EEENS1_30DynamicPersistentTileSchedulerILi256ELi32ELb0ELb0ELb1EEEEEEEEEvNT_6ParamsE)
        /*004c*/ 	.short	0x0380
        /*004e*/ 	.short	0x0c80


	//----- nvinfo : EIATTR_SW_WAR
	.align		4
.L_212:
        /*0050*/ 	.byte	0x04, 0x36
        /*0052*/ 	.short	(.L_214 - .L_213)
.L_213:
        /*0054*/ 	.word	0x00000008
.L_214:


//--------------------- .nv.info._ZN7cutlass13device_kernelIN5flash11enable_sm90INS1_16FlashAttnFwdSm90INS1_25CollectiveMainloopFwdSm90ILi2EN4cute5tupleIJNS5_1CILi1EEES8_S8_EEENS6_IJNS7_ILi64EEESA_SA_EEELi512ENS_10bfloat16_tEfNS_4arch4Sm90ELb0ELb1ELb1ELb1ELb0ELb0ELb0ELb0ELb0ELb0ELb0ELb0EEENS1_21CollectiveEpilogueFwdINS6_IJSA_NS7_ILi512EEESA_EEES9_SC_SE_Li256ELb1ELb0ELb0ELb0EEENS1_36VarlenDynamicPersistentTileSchedulerILi64ELi64ELi256ELi32ELb0ELb0ELb1ELb1ELb0ELb1EEEEEEEEEvNT_6ParamsE --------------------------
	.section	.nv.info._ZN7cutlass13device_kernelIN5flash11enable_sm90INS1_16FlashAttnFwdSm90INS1_25CollectiveMainloopFwdSm90ILi2EN4cute5tupleIJNS5_1CILi1EEES8_S8_EEENS6_IJNS7_ILi64EEESA_SA_EEELi512ENS_10bfloat16_tEfNS_4arch4Sm90ELb0ELb1ELb1ELb1ELb0ELb0ELb0ELb0ELb0ELb0ELb0ELb0EEENS1_21CollectiveEpilogueFwdINS6_IJSA_NS7_ILi512EEESA_EEES9_SC_SE_Li256ELb1ELb0ELb0ELb0EEENS1_36VarlenDynamicPersistentTileSchedulerILi64ELi64ELi256ELi32ELb0ELb0ELb1ELb1ELb0ELb1EEEEEEEEEvNT_6ParamsE,"",@"SHT_CUDA_INFO"
	.sectionflags	@""
	.align	4


	//----- nvinfo : EIATTR_CUDA_API_VERSION
	.align		4
        /*0000*/ 	.byte	0x04, 0x37
        /*0002*/ 	.short	(.L_216 - .L_215)
.L_215:
        /*0004*/ 	.word	0x00000082


	//----- nvinfo : EIATTR_KPARAM_INFO
	.align		4
.L_216:
        /*0008*/ 	.byte	0x04, 0x17
        /*000a*/ 	.short	(.L_218 - .L_217)
.L_217:
        /*000c*/ 	.word	0x00000000
        /*0010*/ 	.short	0x0000
        /*0012*/ 	.short	0x0000
        /*0014*/ 	.byte	0x00, 0xf0, 0x01, 0x28


	//----- nvinfo : EIATTR_SPARSE_MMA_MASK
	.align		4
.L_218:
        /*0018*/ 	.byte	0x03, 0x50
        /*001a*/ 	.short	0x0000


	//----- nvinfo : EIATTR_MAXREG_COUNT
	.align		4
        /*001c*/ 	.byte	0x03, 0x1b
        /*001e*/ 	.short	0x00a8


	//----- nvinfo : EIATTR_MERCURY_ISA_VERSION
	.align		4
        /*0020*/ 	.byte	0x03, 0x5f
        /*0022*/ 	.short	0x0101


	//----- nvinfo : EIATTR_VRC_CTA_INIT_COUNT
	.align		4
        /*0024*/ 	.byte	0x02, 0x4a
	.zero		1
	.zero		1


	//----- nvinfo : EIATTR_EXIT_INSTR_OFFSETS
	.align		4
        /*0028*/ 	.byte	0x04, 0x1c
        /*002a*/ 	.short	(.L_220 - .L_219)


	//   ....[0]....
.L_219:
        /*002c*/ 	.word	0x00000010


	//----- nvinfo : EIATTR_MAX_THREADS
	.align		4
.L_220:
        /*0030*/ 	.byte	0x04, 0x05
        /*0032*/ 	.short	(.L_222 - .L_221)
.L_221:
        /*0034*/ 	.word	0x00000180
        /*0038*/ 	.word	0x00000001
        /*003c*/ 	.word	0x00000001


	//----- nvinfo : EIATTR_CBANK_PARAM_SIZE
	.align		4
.L_222:
        /*0040*/ 	.byte	0x03, 0x19
        /*0042*/ 	.short	0x0a00


	//----- nvinfo : EIATTR_PARAM_CBANK
	.align		4
        /*0044*/ 	.byte	0x04, 0x0a
        /*0046*/ 	.short	(.L_224 - .L_223)
	.align		4
.L_223:
        /*0048*/ 	.word	index@(.nv.constant0._ZN7cutlass13device_kernelIN5flash11enable_sm90INS1_16FlashAttnFwdSm90INS1_25CollectiveMainloopFwdSm90ILi2EN4cute5tupleIJNS5_1CILi1EEES8_S8_EEENS6_IJNS7_ILi64EEESA_SA_EEELi512ENS_10bfloat16_tEfNS_4arch4Sm90ELb0ELb1ELb1ELb1ELb0ELb0ELb0ELb0ELb0ELb0ELb0ELb0EEENS1_21CollectiveEpilogueFwdINS6_IJSA_NS7_ILi512EEESA_EEES9_SC_SE_Li256ELb1ELb0ELb0ELb0EEENS1_36VarlenDynamicPersistentTileSchedulerILi64ELi64ELi256ELi32ELb0ELb0ELb1ELb1ELb0ELb1EEEEEEEEEvNT_6ParamsE)
        /*004c*/ 	.short	0x0380
        /*004e*/ 	.short	0x0a00


	//----- nvinfo : EIATTR_SW_WAR
	.align		4
.L_224:
        /*0050*/ 	.byte	0x04, 0x36
        /*0052*/ 	.short	(.L_226 - .L_225)
.L_225:
        /*0054*/ 	.word	0x00000008
.L_226:


//--------------------- .nv.info._ZN7cutlass13device_kernelIN5flash11enable_sm90INS1_16FlashAttnFwdSm90INS1_25CollectiveMainloopFwdSm90ILi2EN4cute5tupleIJNS5_1CILi1EEES8_S8_EEENS6_IJNS7_ILi64EEESA_SA_EEELi512ENS_10bfloat16_tEfNS_4arch4Sm90ELb0ELb1ELb1ELb1ELb0ELb1ELb0ELb0ELb0ELb0ELb0ELb0EEENS1_21CollectiveEpilogueFwdINS6_IJSA_NS7_ILi512EEESA_EEES9_SC_SE_Li256ELb1ELb0ELb0ELb0EEENS1_36VarlenDynamicPersistentTileSchedulerILi64ELi64ELi256ELi32ELb0ELb0ELb1ELb1ELb0ELb1EEEEEEEEEvNT_6ParamsE --------------------------
	.section	.nv.info._ZN7cutlass13device_kernelIN5flash11enable_sm90INS1_16FlashAttnFwdSm90INS1_25CollectiveMainloopFwdSm90ILi2EN4cute5tupleIJNS5_1CILi1EEES8_S8_EEENS6_IJNS7_ILi64EEESA_SA_EEELi512ENS_10bfloat16_tEfNS_4arch4Sm90ELb0ELb1ELb1ELb1ELb0ELb1ELb0ELb0ELb0ELb0ELb0ELb0EEENS1_21CollectiveEpilogueFwdINS6_IJSA_NS7_ILi512EEESA_EEES9_SC_SE_Li256ELb1ELb0ELb0ELb0EEENS1_36VarlenDynamicPersistentTileSchedulerILi64ELi64ELi256ELi32ELb0ELb0ELb1ELb1ELb0ELb1EEEEEEEEEvNT_6ParamsE,"",@"SHT_CUDA_INFO"
	.sectionflags	@""
	.align	4


	//----- nvinfo : EIATTR_CUDA_API_VERSION
	.align		4
        /*0000*/ 	.byte	0x04, 0x37
        /*0002*/ 	.short	(.L_228 - .L_227)
.L_227:
        /*0004*/ 	.word	0x00000082


	//----- nvinfo : EIATTR_KPARAM_INFO
	.align		4
.L_228:
        /*0008*/ 	.byte	0x04, 0x17
        /*000a*/ 	.short	(.L_230 - .L_229)
.L_229:
        /*000c*/ 	.word	0x00000000
        /*0010*/ 	.short	0x0000
        /*0012*/ 	.short	0x0000
        /*0014*/ 	.byte	0x00, 0xf0, 0x01, 0x28


	//----- nvinfo : EIATTR_SPARSE_MMA_MASK
	.align		4
.L_230:
        /*0018*/ 	.byte	0x03, 0x50
        /*001a*/ 	.short	0x0000


	//----- nvinfo : EIATTR_MAXREG_COUNT
	.align		4
        /*001c*/ 	.byte	0x03, 0x1b
        /*001e*/ 	.short	0x00a8


	//----- nvinfo : EIATTR_MERCURY_ISA_VERSION
	.align		4
        /*0020*/ 	.byte	0x03, 0x5f
        /*0022*/ 	.short	0x0101


	//----- nvinfo : EIATTR_VRC_CTA_INIT_COUNT
	.align		4
        /*0024*/ 	.byte	0x02, 0x4a
	.zero		1
	.zero		1


	//----- nvinfo : EIATTR_EXIT_INSTR_OFFSETS
	.align		4
        /*0028*/ 	.byte	0x04, 0x1c
        /*002a*/ 	.short	(.L_232 - .L_231)


	//   ....[0]....
.L_231:
        /*002c*/ 	.word	0x00000010


	//----- nvinfo : EIATTR_MAX_THREADS
	.align		4
.L_232:
        /*0030*/ 	.byte	0x04, 0x05
        /*0032*/ 	.short	(.L_234 - .L_233)
.L_233:
        /*0034*/ 	.word	0x00000180
        /*0038*/ 	.word	0x00000001
        /*003c*/ 	.word	0x00000001


	//----- nvinfo : EIATTR_CBANK_PARAM_SIZE
	.align		4
.L_234:
        /*0040*/ 	.byte	0x03, 0x19
        /*0042*/ 	.short	0x0a00


	//----- nvinfo : EIATTR_PARAM_CBANK
	.align		4
        /*0044*/ 	.byte	0x04, 0x0a
        /*0046*/ 	.short	(.L_236 - .L_235)
	.align		4
.L_235:
        /*0048*/ 	.word	index@(.nv.constant0._ZN7cutlass13device_kernelIN5flash11enable_sm90INS1_16FlashAttnFwdSm90INS1_25CollectiveMainloopFwdSm90ILi2EN4cute5tupleIJNS5_1CILi1EEES8_S8_EEENS6_IJNS7_ILi64EEESA_SA_EEELi512ENS_10bfloat16_tEfNS_4arch4Sm90ELb0ELb1ELb1ELb1ELb0ELb1ELb0ELb0ELb0ELb0ELb0ELb0EEENS1_21CollectiveEpilogueFwdINS6_IJSA_NS7_ILi512EEESA_EEES9_SC_SE_Li256ELb1ELb0ELb0ELb0EEENS1_36VarlenDynamicPersistentTileSchedulerILi64ELi64ELi256ELi32ELb0ELb0ELb1ELb1ELb0ELb1EEEEEEEEEvNT_6ParamsE)
        /*004c*/ 	.short	0x0380
        /*004e*/ 	.short	0x0a00


	//----- nvinfo : EIATTR_SW_WAR
	.align		4
.L_236:
        /*0050*/ 	.byte	0x04, 0x36
        /*0052*/ 	.short	(.L_238 - .L_237)
.L_237:
        /*0054*/ 	.word	0x00000008
.L_238:


//--------------------- .nv.info._ZN7cutlass13device_kernelIN5flash11enable_sm90INS1_16FlashAttnFwdSm90INS1_25CollectiveMainloopFwdSm90ILi2EN4cute5tupleIJNS5_1CILi1EEES8_S8_EEENS6_IJNS7_ILi64EEESA_SA_EEELi512ENS_10bfloat16_tEfNS_4arch4Sm90ELb0ELb1ELb1ELb1ELb0ELb0ELb1ELb0ELb0ELb0ELb0ELb0EEENS1_21CollectiveEpilogueFwdINS6_IJSA_NS7_ILi512EEESA_EEES9_SC_SE_Li256ELb1ELb0ELb0ELb0EEENS1_36VarlenDynamicPersistentTileSchedulerILi64ELi64ELi256ELi32ELb0ELb0ELb1ELb1ELb0ELb1EEEEEEEEEvNT_6ParamsE --------------------------
	.section	.nv.info._ZN7cutlass13device_kernelIN5flash11enable_sm90INS1_16FlashAttnFwdSm90INS1_25CollectiveMainloopFwdSm90ILi2EN4cute5tupleIJNS5_1CILi1EEES8_S8_EEENS6_IJNS7_ILi64EEESA_SA_EEELi512ENS_10bfloat16_tEfNS_4arch4Sm90ELb0ELb1ELb1ELb1ELb0ELb0ELb1ELb0ELb0ELb0ELb0ELb0EEENS1_21CollectiveEpilogueFwdINS6_IJSA_NS7_ILi512EEESA_EEES9_SC_SE_Li256ELb1ELb0ELb0ELb0EEENS1_36VarlenDynamicPersistentTileSchedulerILi64ELi64ELi256ELi32ELb0ELb0ELb1ELb1ELb0ELb1EEEEEEEEEvNT_6ParamsE,"",@"SHT_CUDA_INFO"
	.sectionflags	@""
	.align	4


	//----- nvinfo : EIATTR_CUDA_API_VERSION
	.align		4
        /*0000*/ 	.byte	0x04, 0x37
        /*0002*/ 	.short	(.L_240 - .L_239)
.L_239:
        /*0004*/ 	.word	0x00000082


	//----- nvinfo : EIATTR_KPARAM_INFO
	.align		4
.L_240:
        /*0008*/ 	.byte	0x04, 0x17
        /*000a*/ 	.short	(.L_242 - .L_241)
.L_241:
        /*000c*/ 	.word	0x00000000
        /*0010*/ 	.short	0x0000
        /*0012*/ 	.short	0x0000
        /*0014*/ 	.byte	0x00, 0xf0, 0x01, 0x2c


	//----- nvinfo : EIATTR_SPARSE_MMA_MASK
	.align		4
.L_242:
        /*0018*/ 	.byte	0x03, 0x50
        /*001a*/ 	.short	0x0000


	//----- nvinfo : EIATTR_MAXREG_COUNT
	.align		4
        /*001c*/ 	.byte	0x03, 0x1b
        /*001e*/ 	.short	0x00a8


	//----- nvinfo : EIATTR_MERCURY_ISA_VERSION
	.align		4
        /*0020*/ 	.byte	0x03, 0x5f
        /*0022*/ 	.short	0x0101


	//----- nvinfo : EIATTR_VRC_CTA_INIT_COUNT
	.align		4
        /*0024*/ 	.byte	0x02, 0x4a
	.zero		1
	.zero		1


	//----- nvinfo : EIATTR_EXIT_INSTR_OFFSETS
	.align		4
        /*0028*/ 	.byte	0x04, 0x1c
        /*002a*/ 	.short	(.L_244 - .L_243)


	//   ....[0]....
.L_243:
        /*002c*/ 	.word	0x00000010


	//----- nvinfo : EIATTR_MAX_THREADS
	.align		4
.L_244:
        /*0030*/ 	.byte	0x04, 0x05
        /*0032*/ 	.short	(.L_246 - .L_245)
.L_245:
        /*0034*/ 	.word	0x00000180
        /*0038*/ 	.word	0x00000001
        /*003c*/ 	.word	0x00000001


	//----- nvinfo : EIATTR_CBANK_PARAM_SIZE
	.align		4
.L_246:
        /*0040*/ 	.byte	0x03, 0x19
        /*0042*/ 	.short	0x0b00


	//----- nvinfo : EIATTR_PARAM_CBANK
	.align		4
        /*0044*/ 	.byte	0x04, 0x0a
        /*0046*/ 	.short	(.L_248 - .L_247)
	.align		4
.L_247:
        /*0048*/ 	.word	index@(.nv.constant0._ZN7cutlass13device_kernelIN5flash11enable_sm90INS1_16FlashAttnFwdSm90INS1_25CollectiveMainloopFwdSm90ILi2EN4cute5tupleIJNS5_1CILi1EEES8_S8_EEENS6_IJNS7_ILi64EEESA_SA_EEELi512ENS_10bfloat16_tEfNS_4arch4Sm90ELb0ELb1ELb1ELb1ELb0ELb0ELb1ELb0ELb0ELb0ELb0ELb0EEENS1_21CollectiveEpilogueFwdINS6_IJSA_NS7_ILi512EEESA_EEES9_SC_SE_Li256ELb1ELb0ELb0ELb0EEENS1_36VarlenDynamicPersistentTileSchedulerILi64ELi64ELi256ELi32ELb0ELb0ELb1ELb1ELb0ELb1EEEEEEEEEvNT_6ParamsE)
        /*004c*/ 	.short	0x0380
        /*004e*/ 	.short	0x0b00


	//----- nvinfo : EIATTR_SW_WAR
	.align		4
.L_248:
        /*0050*/ 	.byte	0x04, 0x36
        /*0052*/ 	.short	(.L_250 - .L_249)
.L_249:
        /*0054*/ 	.word	0x00000008
.L_250:


//--------------------- .nv.info._ZN7cutlass13device_kernelIN5flash11enable_sm90INS1_16FlashAttnFwdSm90INS1_25CollectiveMainloopFwdSm90ILi2EN4cute5tupleIJNS5_1CILi1EEES8_S8_EEENS6_IJNS7_ILi64EEESA_SA_EEELi512ENS_10bfloat16_tEfNS_4arch4Sm90ELb0ELb1ELb1ELb1ELb0ELb1ELb1ELb0ELb0ELb0ELb0ELb0EEENS1_21CollectiveEpilogueFwdINS6_IJSA_NS7_ILi512EEESA_EEES9_SC_SE_Li256ELb1ELb0ELb0ELb0EEENS1_36VarlenDynamicPersistentTileSchedulerILi64ELi64ELi256ELi32ELb0ELb0ELb1ELb1ELb0ELb1EEEEEEEEEvNT_6ParamsE --------------------------
	.section	.nv.info._ZN7cutlass13device_kernelIN5flash11enable_sm90INS1_16FlashAttnFwdSm90INS1_25CollectiveMainloopFwdSm90ILi2EN4cute5tupleIJNS5_1CILi1EEES8_S8_EEENS6_IJNS7_ILi64EEESA_SA_EEELi512ENS_10bfloat16_tEfNS_4arch4Sm90ELb0ELb1ELb1ELb1ELb0ELb1ELb1ELb0ELb0ELb0ELb0ELb0EEENS1_21CollectiveEpilogueFwdINS6_IJSA_NS7_ILi512EEESA_EEES9_SC_SE_Li256ELb1ELb0ELb0ELb0EEENS1_36VarlenDynamicPersistentTileSchedulerILi64ELi64ELi256ELi32ELb0ELb0ELb1ELb1ELb0ELb1EEEEEEEEEvNT_6ParamsE,"",@"SHT_CUDA_INFO"
	.sectionflags	@""
	.align	4


	//----- nvinfo : EIATTR_CUDA_API_VERSION
	.align		4
        /*0000*/ 	.byte	0x04, 0x37
        /*0002*/ 	.short	(.L_252 - .L_251)
.L_251:
        /*0004*/ 	.word	0x00000082


	//----- nvinfo : EIATTR_KPARAM_INFO
	.align		4
.L_252:
        /*0008*/ 	.byte	0x04, 0x17
        /*000a*/ 	.short	(.L_254 - .L_253)
.L_253:
        /*000c*/ 	.word	0x00000000
        /*0010*/ 	.short	0x0000
        /*0012*/ 	.short	0x0000
        /*0014*/ 	.byte	0x00, 0xf0, 0x01, 0x2c


	//----- nvinfo : EIATTR_SPARSE_MMA_MASK
	.align		4
.L_254:
        /*0018*/ 	.byte	0x03, 0x50
        /*001a*/ 	.short	0x0000


	//----- nvinfo : EIATTR_MAXREG_COUNT
	.align		4
        /*001c*/ 	.byte	0x03, 0x1b
        /*001e*/ 	.short	0x00a8


	//----- nvinfo : EIATTR_MERCURY_ISA_VERSION
	.align		4
        /*0020*/ 	.byte	0x03, 0x5f
        /*0022*/ 	.short	0x0101


	//----- nvinfo : EIATTR_VRC_CTA_INIT_COUNT
	.align		4
        /*0024*/ 	.byte	0x02, 0x4a
	.zero		1
	.zero		1


	//----- nvinfo : EIATTR_EXIT_INSTR_OFFSETS
	.align		4
        /*0028*/ 	.byte	0x04, 0x1c
        /*002a*/ 	.short	(.L_256 - .L_255)


	//   ....[0]....
.L_255:
        /*002c*/ 	.word	0x00000010


	//----- nvinfo : EIATTR_MAX_THREADS
	.align		4
.L_256:
        /*0030*/ 	.byte	0x04, 0x05
        /*0032*/ 	.short	(.L_258 - .L_257)
.L_257:
        /*0034*/ 	.word	0x00000180
        /*0038*/ 	.word	0x00000001
        /*003c*/ 	.word	0x00000001


	//----- nvinfo : EIATTR_CBANK_PARAM_SIZE
	.align		4
.L_258:
        /*0040*/ 	.byte	0x03, 0x19
        /*0042*/ 	.short	0x0b00


	//----- nvinfo : EIATTR_PARAM_CBANK
	.align		4
        /*0044*/ 	.byte	0x04, 0x0a
        /*0046*/ 	.short	(.L_260 - .L_259)
	.align		4
.L_259:
        /*0048*/ 	.word	index@(.nv.constant0._ZN7cutlass13device_kernelIN5flash11enable_sm90INS1_16FlashAttnFwdSm90INS1_25CollectiveMainloopFwdSm90ILi2EN4cute5tupleIJNS5_1CILi1EEES8_S8_EEENS6_IJNS7_ILi64EEESA_SA_EEELi512ENS_10bfloat16_tEfNS_4arch4Sm90ELb0ELb1ELb1ELb1ELb0ELb1ELb1ELb0ELb0ELb0ELb0ELb0EEENS1_21CollectiveEpilogueFwdINS6_IJSA_NS7_ILi512EEESA_EEES9_SC_SE_Li256ELb1ELb0ELb0ELb0EEENS1_36VarlenDynamicPersistentTileSchedulerILi64ELi64ELi256ELi32ELb0ELb0ELb1ELb1ELb0ELb1EEEEEEEEEvNT_6ParamsE)
        /*004c*/ 	.short	0x0380
        /*004e*/ 	.short	0x0b00


	//----- nvinfo : EIATTR_SW_WAR
	.align		4
.L_260:
        /*0050*/ 	.byte	0x04, 0x36
        /*0052*/ 	.short	(.L_262 - .L_261)
.L_261:
        /*0054*/ 	.word	0x00000008
.L_262:


//--------------------- .nv.info._ZN7cutlass13device_kernelIN5flash11enable_sm90INS1_16FlashAttnFwdSm90INS1_25CollectiveMainloopFwdSm90ILi2EN4cute5tupleIJNS5_1CILi1EEES8_S8_EEENS6_IJNS7_ILi64EEESA_SA_EEELi512ENS_10bfloat16_tEfNS_4arch4Sm90ELb1ELb0ELb1ELb0ELb0ELb0ELb0ELb0ELb0ELb0ELb0ELb0EEENS1_21CollectiveEpilogueFwdINS6_IJSA_NS7_ILi512EEESA_EEES9_SC_SE_Li256ELb0ELb0ELb0ELb0EEENS1_30DynamicPersistentTileSchedulerILi256ELi32ELb0ELb0ELb1EEEEEEEEEvNT_6ParamsE --------------------------
	.section	.nv.info._ZN7cutlass13device_kernelIN5flash11enable_sm90INS1_16FlashAttnFwdSm90INS1_25CollectiveMainloopFwdSm90ILi2EN4cute5tupleIJNS5_1CILi1EEES8_S8_EEENS6_IJNS7_ILi64EEESA_SA_EEELi512ENS_10bfloat16_tEfNS_4arch4Sm90ELb1ELb0ELb1ELb0ELb0ELb0ELb0ELb0ELb0ELb0ELb0ELb0EEENS1_21CollectiveEpilogueFwdINS6_IJSA_NS7_ILi512EEESA_EEES9_SC_SE_Li256ELb0ELb0ELb0ELb0EEENS1_30DynamicPersistentTileSchedulerILi256ELi32ELb0ELb0ELb1EEEEEEEEEvNT_6ParamsE,"",@"SHT_CUDA_INFO"
	.sectionflags	@""
	.align	4


	//----- nvinfo : EIATTR_CUDA_API_VERSION
	.align		4
        /*0000*/ 	.byte	0x04, 0x37
        /*0002*/ 	.short	(.L_264 - .L_263)
.L_263:
        /*0004*/ 	.word	0x00000082


	//----- nvinfo : EIATTR_KPARAM_INFO
	.align		4
.L_264:
        /*0008*/ 	.byte	0x04, 0x17
        /*000a*/ 	.short	(.L_266 - .L_265)
.L_265:
        /*000c*/ 	.word	0x00000000
        /*0010*/ 	.short	0x0000
        /*0012*/ 	.short	0x0000
        /*0014*/ 	.byte	0x00, 0xf0, 0x01, 0x2e


	//----- nvinfo : EIATTR_SPARSE_MMA_MASK
	.align		4
.L_266:
        /*0018*/ 	.byte	0x03, 0x50
        /*001a*/ 	.short	0x0000


	//----- nvinfo : EIATTR_MAXREG_COUNT
	.align		4
        /*001c*/ 	.byte	0x03, 0x1b
        /*001e*/ 	.short	0x00a8


	//----- nvinfo : EIATTR_MERCURY_ISA_VERSION
	.align		4
        /*0020*/ 	.byte	0x03, 0x5f
        /*0022*/ 	.short	0x0101


	//----- nvinfo : EIATTR_VRC_CTA_INIT_COUNT
	.align		4
        /*0024*/ 	.byte	0x02, 0x4a
	.zero		1
	.zero		1


	//----- nvinfo : EIATTR_EXIT_INSTR_OFFSETS
	.align		4
        /*0028*/ 	.byte	0x04, 0x1c
        /*002a*/ 	.short	(.L_268 - .L_267)


	//   ....[0]....
.L_267:
        /*002c*/ 	.word	0x00000010


	//----- nvinfo : EIATTR_MAX_THREADS
	.align		4
.L_268:
        /*0030*/ 	.byte	0x04, 0x05
        /*0032*/ 	.short	(.L_270 - .L_269)
.L_269:
        /*0034*/ 	.word	0x00000180
        /*0038*/ 	.word	0x00000001
        /*003c*/ 	.word	0x00000001


	//----- nvinfo : EIATTR_CBANK_PARAM_SIZE
	.align		4
.L_270:
        /*0040*/ 	.byte	0x03, 0x19
        /*0042*/ 	.short	0x0b80


	//----- nvinfo : EIATTR_PARAM_CBANK
	.align		4
        /*0044*/ 	.byte	0x04, 0x0a
        /*0046*/ 	.short	(.L_272 - .L_271)
	.align		4
.L_271:
        /*0048*/ 	.word	index@(.nv.constant0._ZN7cutlass13device_kernelIN5flash11enable_sm90INS1_16FlashAttnFwdSm90INS1_25CollectiveMainloopFwdSm90ILi2EN4cute5tupleIJNS5_1CILi1EEES8_S8_EEENS6_IJNS7_ILi64EEESA_SA_EEELi512ENS_10bfloat16_tEfNS_4arch4Sm90ELb1ELb0ELb1ELb0ELb0ELb0ELb0ELb0ELb0ELb0ELb0ELb0EEENS1_21CollectiveEpilogueFwdINS6_IJSA_NS7_ILi512EEESA_EEES9_SC_SE_Li256ELb0ELb0ELb0ELb0EEENS1_30DynamicPersistentTileSchedulerILi256ELi32ELb0ELb0ELb1EEEEEEEEEvNT_6ParamsE)
        /*004c*/ 	.short	0x0380
        /*004e*/ 	.short	0x0b80


	//----- nvinfo : EIATTR_SW_WAR
	.align		4
.L_272:
        /*0050*/ 	.byte	0x04, 0x36
        /*0052*/ 	.short	(.L_274 - .L_273)
.L_273:
        /*0054*/ 	.word	0x00000008
.L_274:


//--------------------- .nv.info._ZN7cutlass13device_kernelIN5flash11enable_sm90INS1_16FlashAttnFwdSm90INS1_25CollectiveMainloopFwdSm90ILi2EN4cute5tupleIJNS5_1CILi1EEES8_S8_EEENS6_IJNS7_ILi64EEESA_SA_EEELi512ENS_10bfloat16_tEfNS_4arch4Sm90ELb1ELb0ELb1ELb0ELb0ELb0ELb1ELb0ELb0ELb0ELb0ELb0EEENS1_21CollectiveEpilogueFwdINS6_IJSA_NS7_ILi512EEESA_EEES9_SC_SE_Li256ELb0ELb0ELb0ELb0EEENS1_30DynamicPersistentTileSchedulerILi256ELi32ELb0ELb0ELb1EEEEEEEEEvNT_6ParamsE --------------------------
	.section	.nv.info._ZN7cutlass13device_kernelIN5flash11enable_sm90INS1_16FlashAttnFwdSm90INS1_25CollectiveMainloopFwdSm90ILi2EN4cute5tupleIJNS5_1CILi1EEES8_S8_EEENS6_IJNS7_ILi64EEESA_SA_EEELi512ENS_10bfloat16_tEfNS_4arch4Sm90ELb1ELb0ELb1ELb0ELb0ELb0ELb1ELb0ELb0ELb0ELb0ELb0EEENS1_21CollectiveEpilogueFwdINS6_IJSA_NS7_ILi512EEESA_EEES9_SC_SE_Li256ELb0ELb0ELb0ELb0EEENS1_30DynamicPersistentTileSchedulerILi256ELi32ELb0ELb0ELb1EEEEEEEEEvNT_6ParamsE,"",@"SHT_CUDA_INFO"
	.sectionflags	@""
	.align	4


	//----- nvinfo : EIATTR_CUDA_API_VERSION
	.align		4
        /*0000*/ 	.byte	0x04, 0x37
        /*0002*/ 	.short	(.L_276 - .L_275)
.L_275:
        /*0004*/ 	.word	0x00000082


	//----- nvinfo : EIATTR_KPARAM_INFO
	.align		4
.L_276:
        /*0008*/ 	.byte	0x04, 0x17
        /*000a*/ 	.short	(.L_278 - .L_277)
.L_277:
        /*000c*/ 	.word	0x00000000
        /*0010*/ 	.short	0x0000
        /*0012*/ 	.short	0x0000
        /*0014*/ 	.byte	0x00, 0xf0, 0x01, 0x32


	//----- nvinfo : EIATTR_SPARSE_MMA_MASK
	.align		4
.L_278:
        /*0018*/ 	.byte	0x03, 0x50
        /*001a*/ 	.short	0x0000


	//----- nvinfo : EIATTR_MAXREG_COUNT
	.align		4
        /*001c*/ 	.byte	0x03, 0x1b
        /*001e*/ 	.short	0x00a8


	//----- nvinfo : EIATTR_MERCURY_ISA_VERSION
	.align		4
        /*0020*/ 	.byte	0x03, 0x5f
        /*0022*/ 	.short	0x0101


	//----- nvinfo : EIATTR_VRC_CTA_INIT_COUNT
	.align		4
        /*0024*/ 	.byte	0x02, 0x4a
	.zero		1
	.zero		1


	//----- nvinfo : EIATTR_EXIT_INSTR_OFFSETS
	.align		4
        /*0028*/ 	.byte	0x04, 0x1c
        /*002a*/ 	.short	(.L_280 - .L_279)


	//   ....[0]....
.L_279:
        /*002c*/ 	.word	0x00000010


	//----- nvinfo : EIATTR_MAX_THREADS
	.align		4
.L_280:
        /*0030*/ 	.byte	0x04, 0x05
        /*0032*/ 	.short	(.L_282 - .L_281)
.L_281:
        /*0034*/ 	.word	0x00000180
        /*0038*/ 	.word	0x00000001
        /*003c*/ 	.word	0x00000001


	//----- nvinfo : EIATTR_CBANK_PARAM_SIZE
	.align		4
.L_282:
        /*0040*/ 	.byte	0x03, 0x19
        /*0042*/ 	.short	0x0c80


	//----- nvinfo : EIATTR_PARAM_CBANK
	.align		4
        /*0044*/ 	.byte	0x04, 0x0a
        /*0046*/ 	.short	(.L_284 - .L_283)
	.align		4
.L_283:
        /*0048*/ 	.word	index@(.nv.constant0._ZN7cutlass13device_kernelIN5flash11enable_sm90INS1_16FlashAttnFwdSm90INS1_25CollectiveMainloopFwdSm90ILi2EN4cute5tupleIJNS5_1CILi1EEES8_S8_EEENS6_IJNS7_ILi64EEESA_SA_EEELi512ENS_10bfloat16_tEfNS_4arch4Sm90ELb1ELb0ELb1ELb0ELb0ELb0ELb1ELb0ELb0ELb0ELb0ELb0EEENS1_21CollectiveEpilogueFwdINS6_IJSA_NS7_ILi512EEESA_EEES9_SC_SE_Li256ELb0ELb0ELb0ELb0EEENS1_30DynamicPersistentTileSchedulerILi256ELi32ELb0ELb0ELb1EEEEEEEEEvNT_6ParamsE)
        /*004c*/ 	.short	0x0380
        /*004e*/ 	.short	0x0c80


	//----- nvinfo : EIATTR_SW_WAR
	.align		4
.L_284:
        /*0050*/ 	.byte	0x04, 0x36
        /*0052*/ 	.short	(.L_286 - .L_285)
.L_285:
        /*0054*/ 	.word	0x00000008
.L_286:


//--------------------- .nv.info._ZN7cutlass13device_kernelIN5flash11enable_sm90INS1_16FlashAttnFwdSm90INS1_25CollectiveMainloopFwdSm90ILi2EN4cute5tupleIJNS5_1CILi1EEES8_S8_EEENS6_IJNS7_ILi64EEESA_SA_EEELi512ENS_10bfloat16_tEfNS_4arch4Sm90ELb1ELb0ELb1ELb1ELb0ELb0ELb0ELb0ELb0ELb0ELb0ELb0EEENS1_21CollectiveEpilogueFwdINS6_IJSA_NS7_ILi512EEESA_EEES9_SC_SE_Li256ELb1ELb0ELb0ELb0EEENS1_36VarlenDynamicPersistentTileSchedulerILi64ELi64ELi256ELi32ELb0ELb0ELb1ELb1ELb1ELb1EEEEEEEEEvNT_6ParamsE --------------------------
	.section	.nv.info._ZN7cutlass13device_kernelIN5flash11enable_sm90INS1_16FlashAttnFwdSm90INS1_25CollectiveMainloopFwdSm90ILi2EN4cute5tupleIJNS5_1CILi1EEES8_S8_EEENS6_IJNS7_ILi64EEESA_SA_EEELi512ENS_10bfloat16_tEfNS_4arch4Sm90ELb1ELb0ELb1ELb1ELb0ELb0ELb0ELb0ELb0ELb0ELb0ELb0EEENS1_21CollectiveEpilogueFwdINS6_IJSA_NS7_ILi512EEESA_EEES9_SC_SE_Li256ELb1ELb0ELb0ELb0EEENS1_36VarlenDynamicPersistentTileSchedulerILi64ELi64ELi256ELi32ELb0ELb0ELb1ELb1ELb1ELb1EEEEEEEEEvNT_6ParamsE,"",@"SHT_CUDA_INFO"
	.sectionflags	@""
	.align	4


	//----- nvinfo : EIATTR_CUDA_API_VERSION
	.align		4
        /*0000*/ 	.byte	0x04, 0x37
        /*0002*/ 	.short	(.L_288 - .L_287)
.L_287:
        /*0004*/ 	.word	0x00000082


	//----- nvinfo : EIATTR_KPARAM_INFO
	.align		4
.L_288:
        /*0008*/ 	.byte	0x04, 0x17
        /*000a*/ 	.short	(.L_290 - .L_289)
.L_289:
        /*000c*/ 	.word	0x00000000
        /*0010*/ 	.short	0x0000
        /*0012*/ 	.short	0x0000
        /*0014*/ 	.byte	0x00, 0xf0, 0x01, 0x28


	//----- nvinfo : EIATTR_SPARSE_MMA_MASK
	.align		4
.L_290:
        /*0018*/ 	.byte	0x03, 0x50
        /*001a*/ 	.short	0x0000


	//----- nvinfo : EIATTR_MAXREG_COUNT
	.align		4
        /*001c*/ 	.byte	0x03, 0x1b
        /*001e*/ 	.short	0x00a8


	//----- nvinfo : EIATTR_MERCURY_ISA_VERSION
	.align		4
        /*0020*/ 	.byte	0x03, 0x5f
        /*0022*/ 	.short	0x0101


	//----- nvinfo : EIATTR_VRC_CTA_INIT_COUNT
	.align		4
        /*0024*/ 	.byte	0x02, 0x4a
	.zero		1
	.zero		1


	//----- nvinfo : EIATTR_EXIT_INSTR_OFFSETS
	.align		4
        /*0028*/ 	.byte	0x04, 0x1c
        /*002a*/ 	.short	(.L_292 - .L_291)


	//   ....[0]....
.L_291:
        /*002c*/ 	.word	0x00000010


	//----- nvinfo : EIATTR_MAX_THREADS
	.align		4
.L_292:
        /*0030*/ 	.byte	0x04, 0x05
        /*0032*/ 	.short	(.L_294 - .L_293)
.L_293:
        /*0034*/ 	.word	0x00000180
        /*0038*/ 	.word	0x00000001
        /*003c*/ 	.word	0x00000001


	//----- nvinfo : EIATTR_CBANK_PARAM_SIZE
	.align		4
.L_294:
        /*0040*/ 	.byte	0x03, 0x19
        /*0042*/ 	.short	0x0a00


	//----- nvinfo : EIATTR_PARAM_CBANK
	.align		4
        /*0044*/ 	.byte	0x04, 0x0a
        /*0046*/ 	.short	(.L_296 - .L_295)
	.align		4
.L_295:
        /*0048*/ 	.word	index@(.nv.constant0._ZN7cutlass13device_kernelIN5flash11enable_sm90INS1_16FlashAttnFwdSm90INS1_25CollectiveMainloopFwdSm90ILi2EN4cute5tupleIJNS5_1CILi1EEES8_S8_EEENS6_IJNS7_ILi64EEESA_SA_EEELi512ENS_10bfloat16_tEfNS_4arch4Sm90ELb1ELb0ELb1ELb1ELb0ELb0ELb0ELb0ELb0ELb0ELb0ELb0EEENS1_21CollectiveEpilogueFwdINS6_IJSA_NS7_ILi512EEESA_EEES9_SC_SE_Li256ELb1ELb0ELb0ELb0EEENS1_36VarlenDynamicPersistentTileSchedulerILi64ELi64ELi256ELi32ELb0ELb0ELb1ELb1ELb1ELb1EEEEEEEEEvNT_6ParamsE)
        /*004c*/ 	.short	0x0380
        /*004e*/ 	.short	0x0a00


	//----- nvinfo : EIATTR_SW_WAR
	.align		4
.L_296:
        /*0050*/ 	.byte	0x04, 0x36
        /*0052*/ 	.short	(.L_298 - .L_297)
.L_297:
        /*0054*/ 	.word	0x00000008
.L_298:


//--------------------- .nv.info._ZN7cutlass13device_kernelIN5flash11enable_sm90INS1_16FlashAttnFwdSm90INS1_25CollectiveMainloopFwdSm90ILi2EN4cute5tupleIJNS5_1CILi1EEES8_S8_EEENS6_IJNS7_ILi64EEESA_SA_EEELi512ENS_10bfloat16_tEfNS_4arch4Sm90ELb1ELb0ELb1ELb1ELb0ELb1ELb0ELb0ELb0ELb0ELb0ELb0EEENS1_21CollectiveEpilogueFwdINS6_IJSA_NS7_ILi512EEESA_EEES9_SC_SE_Li256ELb1ELb0ELb0ELb0EEENS1_36VarlenDynamicPersistentTileSchedulerILi64ELi64ELi256ELi32ELb0ELb0ELb1ELb1ELb1ELb1EEEEEEEEEvNT_6ParamsE --------------------------
	.section	.nv.info._ZN7cutlass13device_kernelIN5flash11enable_sm90INS1_16FlashAttnFwdSm90INS1_25CollectiveMainloopFwdSm90ILi2EN4cute5tupleIJNS5_1CILi1EEES8_S8_EEENS6_IJNS7_ILi64EEESA_SA_EEELi512ENS_10bfloat16_tEfNS_4arch4Sm90ELb1ELb0ELb1ELb1ELb0ELb1ELb0ELb0ELb0ELb0ELb0ELb0EEENS1_21CollectiveEpilogueFwdINS6_IJSA_NS7_ILi512EEESA_EEES9_SC_SE_Li256ELb1ELb0ELb0ELb0EEENS1_36VarlenDynamicPersistentTileSchedulerILi64ELi64ELi256ELi32ELb0ELb0ELb1ELb1ELb1ELb1EEEEEEEEEvNT_6ParamsE,"",@"SHT_CUDA_INFO"
	.sectionflags	@""
	.align	4


	//----- nvinfo : EIATTR_CUDA_API_VERSION
	.align		4
        /*0000*/ 	.byte	0x04, 0x37
        /*0002*/ 	.short	(.L_300 - .L_299)
.L_299:
        /*0004*/ 	.word	0x00000082


	//----- nvinfo : EIATTR_KPARAM_INFO
	.align		4
.L_300:
        /*0008*/ 	.byte	0x04, 0x17
        /*000a*/ 	.short	(.L_302 - .L_301)
.L_301:
        /*000c*/ 	.word	0x00000000
        /*0010*/ 	.short	0x0000
        /*0012*/ 	.short	0x0000
        /*0014*/ 	.byte	0x00, 0xf0, 0x01, 0x28


	//----- nvinfo : EIATTR_SPARSE_MMA_MASK
	.align		4
.L_302:
        /*0018*/ 	.byte	0x03, 0x50
        /*001a*/ 	.short	0x0000


	//----- nvinfo : EIATTR_MAXREG_COUNT
	.align		4
        /*001c*/ 	.byte	0x03, 0x1b
        /*001e*/ 	.short	0x00a8


	//----- nvinfo : EIATTR_MERCURY_ISA_VERSION
	.align		4
        /*0020*/ 	.byte	0x03, 0x5f
        /*0022*/ 	.short	0x0101


	//----- nvinfo : EIATTR_VRC_CTA_INIT_COUNT
	.align		4
        /*0024*/ 	.byte	0x02, 0x4a
	.zero		1
	.zero		1


	//----- nvinfo : EIATTR_EXIT_INSTR_OFFSETS
	.align		4
        /*0028*/ 	.byte	0x04, 0x1c
        /*002a*/ 	.short	(.L_304 - .L_303)


	//   ....[0]....
.L_303:
        /*002c*/ 	.word	0x00000010


	//----- nvinfo : EIATTR_MAX_THREADS
	.align		4
.L_304:
        /*0030*/ 	.byte	0x04, 0x05
        /*0032*/ 	.short	(.L_306 - .L_305)
.L_305:
        /*0034*/ 	.word	0x00000180
        /*0038*/ 	.word	0x00000001
        /*003c*/ 	.word	0x00000001


	//----- nvinfo : EIATTR_CBANK_PARAM_SIZE
	.align		4
.L_306:
        /*0040*/ 	.byte	0x03, 0x19
        /*0042*/ 	.short	0x0a00


	//----- nvinfo : EIATTR_PARAM_CBANK
	.align		4
        /*0044*/ 	.byte	0x04, 0x0a
        /*0046*/ 	.short	(.L_308 - .L_307)
	.align		4
.L_307:
        /*0048*/ 	.word	index@(.nv.constant0._ZN7cutlass13device_kernelIN5flash11enable_sm90INS1_16FlashAttnFwdSm90INS1_25CollectiveMainloopFwdSm90ILi2EN4cute5tupleIJNS5_1CILi1EEES8_S8_EEENS6_IJNS7_ILi64EEESA_SA_EEELi512ENS_10bfloat16_tEfNS_4arch4Sm90ELb1ELb0ELb1ELb1ELb0ELb1ELb0ELb0ELb0ELb0ELb0ELb0EEENS1_21CollectiveEpilogueFwdINS6_IJSA_NS7_ILi512EEESA_EEES9_SC_SE_Li256ELb1ELb0ELb0ELb0EEENS1_36VarlenDynamicPersistentTileSchedulerILi64ELi64ELi256ELi32ELb0ELb0ELb1ELb1ELb1ELb1EEEEEEEEEvNT_6ParamsE)
        /*004c*/ 	.short	0x0380
        /*004e*/ 	.short	0x0a00


	//----- nvinfo : EIATTR_SW_WAR
	.align		4
.L_308:
        /*0050*/ 	.byte	0x04, 0x36
        /*0052*/ 	.short	(.L_310 - .L_309)
.L_309:
        /*0054*/ 	.word	0x00000008
.L_310:


//--------------------- .nv.info._ZN7cutlass13device_kernelIN5flash11enable_sm90INS1_16FlashAttnFwdSm90INS1_25CollectiveMainloopFwdSm90ILi2EN4cute5tupleIJNS5_1CILi1EEES8_S8_EEENS6_IJNS7_ILi64EEESA_SA_EEELi512ENS_10bfloat16_tEfNS_4arch4Sm90ELb1ELb0ELb1ELb1ELb0ELb0ELb1ELb0ELb0ELb0ELb0ELb0EEENS1_21CollectiveEpilogueFwdINS6_IJSA_NS7_ILi512EEESA_EEES9_SC_SE_Li256ELb1ELb0ELb0ELb0EEENS1_36VarlenDynamicPersistentTileSchedulerILi64ELi64ELi256ELi32ELb0ELb0ELb1ELb1ELb1ELb1EEEEEEEEEvNT_6ParamsE --------------------------
	.section	.nv.info._ZN7cutlass13device_kernelIN5flash11enable_sm90INS1_16FlashAttnFwdSm90INS1_25CollectiveMainloopFwdSm90ILi2EN4cute5tupleIJNS5_1CILi1EEES8_S8_EEENS6_IJNS7_ILi64EEESA_SA_EEELi512ENS_10bfloat16_tEfNS_4arch4Sm90ELb1ELb0ELb1ELb1ELb0ELb0ELb1ELb0ELb0ELb0ELb0ELb0EEENS1_21CollectiveEpilogueFwdINS6_IJSA_NS7_ILi512EEESA_EEES9_SC_SE_Li256ELb1ELb0ELb0ELb0EEENS1_36VarlenDynamicPersistentTileSchedulerILi64ELi64ELi256ELi32ELb0ELb0ELb1ELb1ELb1ELb1EEEEEEEEEvNT_6ParamsE,"",@"SHT_CUDA_INFO"
	.sectionflags	@""
	.align	4


	//----- nvinfo : EIATTR_CUDA_API_VERSION
	.align		4
        /*0000*/ 	.byte	0x04, 0x37
        /*0002*/ 	.short	(.L_312 - .L_311)
.L_311:
        /*0004*/ 	.word	0x00000082


	//----- nvinfo : EIATTR_KPARAM_INFO
	.align		4
.L_312:
        /*0008*/ 	.byte	0x04, 0x17
        /*000a*/ 	.short	(.L_314 - .L_313)
.L_313:
        /*000c*/ 	.word	0x00000000
        /*0010*/ 	.short	0x0000
        /*0012*/ 	.short	0x0000
        /*0014*/ 	.byte	0x00, 0xf0, 0x01, 0x2c


	//----- nvinfo : EIATTR_SPARSE_MMA_MASK
	.align		4
.L_314:
        /*0018*/ 	.byte	0x03, 0x50
        /*001a*/ 	.short	0x0000


	//----- nvinfo : EIATTR_MAXREG_COUNT
	.align		4
        /*001c*/ 	.byte	0x03, 0x1b
        /*001e*/ 	.short	0x00a8


	//----- nvinfo : EIATTR_MERCURY_ISA_VERSION
	.align		4
        /*0020*/ 	.byte	0x03, 0x5f
        /*0022*/ 	.short	0x0101


	//----- nvinfo : EIATTR_VRC_CTA_INIT_COUNT
	.align		4
        /*0024*/ 	.byte	0x02, 0x4a
	.zero		1
	.zero		1


	//----- nvinfo : EIATTR_EXIT_INSTR_OFFSETS
	.align		4
        /*0028*/ 	.byte	0x04, 0x1c
        /*002a*/ 	.short	(.L_316 - .L_315)


	//   ....[0]....
.L_315:
        /*002c*/ 	.word	0x00000010


	//----- nvinfo : EIATTR_MAX_THREADS
	.align		4
.L_316:
        /*0030*/ 	.byte	0x04, 0x05
        /*0032*/ 	.short	(.L_318 - .L_317)
.L_317:
        /*0034*/ 	.word	0x00000180
        /*0038*/ 	.word	0x00000001
        /*003c*/ 	.word	0x00000001


	//----- nvinfo : EIATTR_CBANK_PARAM_SIZE
	.align		4
.L_318:
        /*0040*/ 	.byte	0x03, 0x19
        /*0042*/ 	.short	0x0b00


	//----- nvinfo : EIATTR_PARAM_CBANK
	.align		4
        /*0044*/ 	.byte	0x04, 0x0a
        /*0046*/ 	.short	(.L_320 - .L_319)
	.align		4
.L_319:
        /*0048*/ 	.word	index@(.nv.constant0._ZN7cutlass13device_kernelIN5flash11enable_sm90INS1_16FlashAttnFwdSm90INS1_25CollectiveMainloopFwdSm90ILi2EN4cute5tupleIJNS5_1CILi1EEES8_S8_EEENS6_IJNS7_ILi64EEESA_SA_EEELi512ENS_10bfloat16_tEfNS_4arch4Sm90ELb1ELb0ELb1ELb1ELb0ELb0ELb1ELb0ELb0ELb0ELb0ELb0EEENS1_21CollectiveEpilogueFwdINS6_IJSA_NS7_ILi512EEESA_EEES9_SC_SE_Li256ELb1ELb0ELb0ELb0EEENS1_36VarlenDynamicPersistentTileSchedulerILi64ELi64ELi256ELi32ELb0ELb0ELb1ELb1ELb1ELb1EEEEEEEEEvNT_6ParamsE)
        /*004c*/ 	.short	0x0380
        /*004e*/ 	.short	0x0b00


	//----- nvinfo : EIATTR_SW_WAR
	.align		4
.L_320:
        /*0050*/ 	.byte	0x04, 0x36
        /*0052*/ 	.short	(.L_322 - .L_321)
.L_321:
        /*0054*/ 	.word	0x00000008
.L_322:


//--------------------- .nv.info._ZN7cutlass13device_kernelIN5flash11enable_sm90INS1_16FlashAttnFwdSm90INS1_25CollectiveMainloopFwdSm90ILi2EN4cute5tupleIJNS5_1CILi1EEES8_S8_EEENS6_IJNS7_ILi64EEESA_SA_EEELi512ENS_10bfloat16_tEfNS_4arch4Sm90ELb1ELb0ELb1ELb1ELb0ELb1ELb1ELb0ELb0ELb0ELb0ELb0EEENS1_21CollectiveEpilogueFwdINS6_IJSA_NS7_ILi512EEESA_EEES9_SC_SE_Li256ELb1ELb0ELb0ELb0EEENS1_36VarlenDynamicPersistentTileSchedulerILi64ELi64ELi256ELi32ELb0ELb0ELb1ELb1ELb1ELb1EEEEEEEEEvNT_6ParamsE --------------------------
	.section	.nv.info._ZN7cutlass13device_kernelIN5flash11enable_sm90INS1_16FlashAttnFwdSm90INS1_25CollectiveMainloopFwdSm90ILi2EN4cute5tupleIJNS5_1CILi1EEES8_S8_EEENS6_IJNS7_ILi64EEESA_SA_EEELi512ENS_10bfloat16_tEfNS_4arch4Sm90ELb1ELb0ELb1ELb1ELb0ELb1ELb1ELb0ELb0ELb0ELb0ELb0EEENS1_21CollectiveEpilogueFwdINS6_IJSA_NS7_ILi512EEESA_EEES9_SC_SE_Li256ELb1ELb0ELb0ELb0EEENS1_36VarlenDynamicPersistentTileSchedulerILi64ELi64ELi256ELi32ELb0ELb0ELb1ELb1ELb1ELb1EEEEEEEEEvNT_6ParamsE,"",@"SHT_CUDA_INFO"
	.sectionflags	@""
	.align	4


	//----- nvinfo : EIATTR_CUDA_API_VERSION
	.align		4
        /*0000*/ 	.byte	0x04, 0x37
        /*0002*/ 	.short	(.L_324 - .L_323)
.L_323:
        /*0004*/ 	.word	0x00000082


	//----- nvinfo : EIATTR_KPARAM_INFO
	.align		4
.L_324:
        /*0008*/ 	.byte	0x04, 0x17
        /*000a*/ 	.short	(.L_326 - .L_325)
.L_325:
        /*000c*/ 	.word	0x00000000
        /*0010*/ 	.short	0x0000
        /*0012*/ 	.short	0x0000
        /*0014*/ 	.byte	0x00, 0xf0, 0x01, 0x2c


	//----- nvinfo : EIATTR_SPARSE_MMA_MASK
	.align		4
.L_326:
        /*0018*/ 	.byte	0x03, 0x50
        /*001a*/ 	.short	0x0000


	//----- nvinfo : EIATTR_MAXREG_COUNT
	.align		4
        /*001c*/ 	.byte	0x03, 0x1b
        /*001e*/ 	.short	0x00a8


	//----- nvinfo : EIATTR_MERCURY_ISA_VERSION
	.align		4
        /*0020*/ 	.byte	0x03, 0x5f
        /*0022*/ 	.short	0x0101


	//----- nvinfo : EIATTR_VRC_CTA_INIT_COUNT
	.align		4
        /*0024*/ 	.byte	0x02, 0x4a
	.zero		1
	.zero		1


	//----- nvinfo : EIATTR_EXIT_INSTR_OFFSETS
	.align		4
        /*0028*/ 	.byte	0x04, 0x1c
        /*002a*/ 	.short	(.L_328 - .L_327)


	//   ....[0]....
.L_327:
        /*002c*/ 	.word	0x00000010


	//----- nvinfo : EIATTR_MAX_THREADS
	.align		4
.L_328:
        /*0030*/ 	.byte	0x04, 0x05
        /*0032*/ 	.short	(.L_330 - .L_329)
.L_329:
        /*0034*/ 	.word	0x00000180
        /*0038*/ 	.word	0x00000001
        /*003c*/ 	.word	0x00000001


	//----- nvinfo : EIATTR_CBANK_PARAM_SIZE
	.align		4
.L_330:
        /*0040*/ 	.byte	0x03, 0x19
        /*0042*/ 	.short	0x0b00


	//----- nvinfo : EIATTR_PARAM_CBANK
	.align		4
        /*0044*/ 	.byte	0x04, 0x0a
        /*0046*/ 	.short	(.L_332 - .L_331)
	.align		4
.L_331:
        /*0048*/ 	.word	index@(.nv.constant0._ZN7cutlass13device_kernelIN5flash11enable_sm90INS1_16FlashAttnFwdSm90INS1_25CollectiveMainloopFwdSm90ILi2EN4cute5tupleIJNS5_1CILi1EEES8_S8_EEENS6_IJNS7_ILi64EEESA_SA_EEELi512ENS_10bfloat16_tEfNS_4arch4Sm90ELb1ELb0ELb1ELb1ELb0ELb1ELb1ELb0ELb0ELb0ELb0ELb0EEENS1_21CollectiveEpilogueFwdINS6_IJSA_NS7_ILi512EEESA_EEES9_SC_SE_Li256ELb1ELb0ELb0ELb0EEENS1_36VarlenDynamicPersistentTileSchedulerILi64ELi64ELi256ELi32ELb0ELb0ELb1ELb1ELb1ELb1EEEEEEEEEvNT_6ParamsE)
        /*004c*/ 	.short	0x0380
        /*004e*/ 	.short	0x0b00


	//----- nvinfo : EIATTR_SW_WAR
	.align		4
.L_332:
        /*0050*/ 	.byte	0x04, 0x36
        /*0052*/ 	.short	(.L_334 - .L_333)
.L_333:
        /*0054*/ 	.word	0x00000008
.L_334:


//--------------------- .nv.callgraph             --------------------------
	.section	.nv.callgraph,"",@"SHT_CUDA_CALLGRAPH"
	.align	4
	.sectionentsize	8
	.align		4
        /*0000*/ 	.word	0x00000000
	.align		4
        /*0004*/ 	.word	0xffffffff
	.align		4
        /*0008*/ 	.word	0x00000000
	.align		4
        /*000c*/ 	.word	0xfffffffe
	.align		4
        /*0010*/ 	.word	0x00000000
	.align		4
        /*0014*/ 	.word	0xfffffffd
	.align		4
        /*0018*/ 	.word	0x00000000
	.align		4
        /*001c*/ 	.word	0xfffffffc


//--------------------- .nv.constant4             --------------------------
	.section	.nv.constant4,"a",@progbits
	.align	8
	.align		8
.nv.constant4:
        /*0000*/ 	.dword	_ZN77_INTERNAL_998512e8_41_flash_fwd_hdim64_512_bf16_softcap_sm90_cu_744032ad_33374cuda3std3__45__cpo5beginE
	.align		8
        /*0008*/ 	.dword	_ZN77_INTERNAL_998512e8_41_flash_fwd_hdim64_512_bf16_softcap_sm90_cu_744032ad_33374cuda3std3__45__cpo3endE
	.align		8
        /*0010*/ 	.dword	_ZN77_INTERNAL_998512e8_41_flash_fwd_hdim64_512_bf16_softcap_sm90_cu_744032ad_33374cuda3std3__45__cpo6cbeginE
	.align		8
        /*0018*/ 	.dword	_ZN77_INTERNAL_998512e8_41_flash_fwd_hdim64_512_bf16_softcap_sm90_cu_744032ad_33374cuda3std3__45__cpo4cendE
	.align		8
        /*0020*/ 	.dword	_ZN77_INTERNAL_998512e8_41_flash_fwd_hdim64_512_bf16_softcap_sm90_cu_744032ad_33374cuda3std3__479_GLOBAL__N__998512e8_41_flash_fwd_hdim64_512_bf16_softcap_sm90_cu_744032ad_33376ignoreE
	.align		8
        /*0028*/ 	.dword	_ZN77_INTERNAL_998512e8_41_flash_fwd_hdim64_512_bf16_softcap_sm90_cu_744032ad_33374cuda3std3__419piecewise_constructE
	.align		8
        /*0030*/ 	.dword	_ZN77_INTERNAL_998512e8_41_flash_fwd_hdim64_512_bf16_softcap_sm90_cu_744032ad_33374cuda3std3__48in_placeE
	.align		8
        /*0038*/ 	.dword	_ZN77_INTERNAL_998512e8_41_flash_fwd_hdim64_512_bf16_softcap_sm90_cu_744032ad_33374cuda3std6ranges3__45__cpo4swapE
	.align		8
        /*0040*/ 	.dword	_ZN77_INTERNAL_998512e8_41_flash_fwd_hdim64_512_bf16_softcap_sm90_cu_744032ad_33374cuda3std6ranges3__45__cpo9iter_moveE
	.align		8
        /*0048*/ 	.dword	_ZN77_INTERNAL_998512e8_41_flash_fwd_hdim64_512_bf16_softcap_sm90_cu_744032ad_33374cute7productE
	.align		8
        /*0050*/ 	.dword	_ZN77_INTERNAL_998512e8_41_flash_fwd_hdim64_512_bf16_softcap_sm90_cu_744032ad_33374cute1_E


//--------------------- .text._ZN7cutlass13device_kernelIN5flash11enable_sm90INS1_16FlashAttnFwdSm90INS1_25CollectiveMainloopFwdSm90ILi2EN4cute5tupleIJNS5_1CILi1EEES8_S8_EEENS6_IJNS7_ILi64EEESA_SA_EEELi512ENS_10bfloat16_tEfNS_4arch4Sm90ELb0ELb0ELb1ELb0ELb0ELb0ELb0ELb0ELb0ELb0ELb0ELb0EEENS1_21CollectiveEpilogueFwdINS6_IJSA_NS7_ILi512EEESA_EEES9_SC_SE_Li256ELb0ELb0ELb0ELb0EEENS1_29StaticPersistentTileSchedulerILb0EEEEEEEEEvNT_6ParamsE --------------------------
	.section	.text._ZN7cutlass13device_kernelIN5flash11enable_sm90INS1_16FlashAttnFwdSm90INS1_25CollectiveMainloopFwdSm90ILi2EN4cute5tupleIJNS5_1CILi1EEES8_S8_EEENS6_IJNS7_ILi64EEESA_SA_EEELi512ENS_10bfloat16_tEfNS_4arch4Sm90ELb0ELb0ELb1ELb0ELb0ELb0ELb0ELb0ELb0ELb0ELb0ELb0EEENS1_21CollectiveEpilogueFwdINS6_IJSA_NS7_ILi512EEESA_EEES9_SC_SE_Li256ELb0ELb0ELb0ELb0EEENS1_29StaticPersistentTileSchedulerILb0EEEEEEEEEvNT_6ParamsE,"ax",@progbits
	.align	128
.text._ZN7cutlass13device_kernelIN5flash11enable_sm90INS1_16FlashAttnFwdSm90INS1_25CollectiveMainloopFwdSm90ILi2EN4cute5tupleIJNS5_1CILi1EEES8_S8_EEENS6_IJNS7_ILi64EEESA_SA_EEELi512ENS_10bfloat16_tEfNS_4arch4Sm90ELb0ELb0ELb1ELb0ELb0ELb0ELb0ELb0ELb0ELb0ELb0ELb0EEENS1_21CollectiveEpilogueFwdINS6_IJSA_NS7_ILi512EEESA_EEES9_SC_SE_Li256ELb0ELb0ELb0ELb0EEENS1_29StaticPersistentTileSchedulerILb0EEEEEEEEEvNT_6ParamsE:
        .type           _ZN7cutlass13device_kernelIN5flash11enable_sm90INS1_16FlashAttnFwdSm90INS1_25CollectiveMainloopFwdSm90ILi2EN4cute5tupleIJNS5_1CILi1EEES8_S8_EEENS6_IJNS7_ILi64EEESA_SA_EEELi512ENS_10bfloat16_tEfNS_4arch4Sm90ELb0ELb0ELb1ELb0ELb0ELb0ELb0ELb0ELb0ELb0ELb0ELb0EEENS1_21CollectiveEpilogueFwdINS6_IJSA_NS7_ILi512EEESA_EEES9_SC_SE_Li256ELb0ELb0ELb0ELb0EEENS1_29StaticPersistentTileSchedulerILb0EEEEEEEEEvNT_6ParamsE,@function
        .size           _ZN7cutlass13device_kernelIN5flash11enable_sm90INS1_16FlashAttnFwdSm90INS1_25CollectiveMainloopFwdSm90ILi2EN4cute5tupleIJNS5_1CILi1EEES8_S8_EEENS6_IJNS7_ILi64EEESA_SA_EEELi512ENS_10bfloat16_tEfNS_4arch4Sm90ELb0ELb0ELb1ELb0ELb0ELb0ELb0ELb0ELb0ELb0ELb0ELb0EEENS1_21CollectiveEpilogueFwdINS6_IJSA_NS7_ILi512EEESA_EEES9_SC_SE_Li256ELb0ELb0ELb0ELb0EEENS1_29StaticPersistentTileSchedulerILb0EEEEEEEEEvNT_6ParamsE,(.L_x_18 - _ZN7cutlass13device_kernelIN5flash11enable_sm90INS1_16FlashAttnFwdSm90INS1_25CollectiveMainloopFwdSm90ILi2EN4cute5tupleIJNS5_1CILi1EEES8_S8_EEENS6_IJNS7_ILi64EEESA_SA_EEELi512ENS_10bfloat16_tEfNS_4arch4Sm90ELb0ELb0ELb1ELb0ELb0ELb0ELb0ELb0ELb0ELb0ELb0ELb0EEENS1_21CollectiveEpilogueFwdINS6_IJSA_NS7_ILi512EEESA_EEES9_SC_SE_Li256ELb0ELb0ELb0ELb0EEENS1_29StaticPersistentTileSchedulerILb0EEEEEEEEEvNT_6ParamsE)
        .other          _ZN7cutlass13device_kernelIN5flash11enable_sm90INS1_16FlashAttnFwdSm90INS1_25CollectiveMainloopFwdSm90ILi2EN4cute5tupleIJNS5_1CILi1EEES8_S8_EEENS6_IJNS7_ILi64EEESA_SA_EEELi512ENS_10bfloat16_tEfNS_4arch4Sm90ELb0ELb0ELb1ELb0ELb0ELb0ELb0ELb0ELb0ELb0ELb0ELb0EEENS1_21CollectiveEpilogueFwdINS6_IJSA_NS7_ILi512EEESA_EEES9_SC_SE_Li256ELb0ELb0ELb0ELb0EEENS1_29StaticPersistentTileSchedulerILb0EEEEEEEEEvNT_6ParamsE,@"STO_CUDA_ENTRY STV_DEFAULT"
_ZN7cutlass13device_kernelIN5flash11enable_sm90INS1_16FlashAttnFwdSm90INS1_25CollectiveMainloopFwdSm90ILi2EN4cute5tupleIJNS5_1CILi1EEES8_S8_EEENS6_IJNS7_ILi64EEESA_SA_EEELi512ENS_10bfloat16_tEfNS_4arch4Sm90ELb0ELb0ELb1ELb0ELb0ELb0ELb0ELb0ELb0ELb0ELb0ELb0EEENS1_21CollectiveEpilogueFwdINS6_IJSA_NS7_ILi512EEESA_EEES9_SC_SE_Li256ELb0ELb0ELb0ELb0EEENS1_29StaticPersistentTileSchedulerILb0EEEEEEEEEvNT_6ParamsE:
[----:B------:R-:W-:Y:S01]  /*0000*/  LDC R1, c[0x0][0x37c] ;  /* 0x0000df00ff017b82 */ /* 0x000fe20000000800 */
[----:B------:R-:W-:Y:S05]  /*0010*/  EXIT ;  /* 0x000000000000794d */ /* 0x000fea0003800000 */
.L_x_0:
[----:B------:R-:W-:-:S00]  /*0020*/  BRA `(.L_x_0) ;  /* 0xfffffffc00fc7947 */ /* 0x000fc0000383ffff */
[----:B------:R-:W-:-:S00]  /*0030*/  NOP ;  /* 0x0000000000007918 */ /* 0x000fc00000000000 */
        /* <DEDUP_REMOVED lines=12> */
.L_x_18:


//--------------------- .text._ZN7cutlass13device_kernelIN5flash11enable_sm90INS1_16FlashAttnFwdSm90INS1_25CollectiveMainloopFwdSm90ILi2EN4cute5tupleIJNS5_1CILi1EEES8_S8_EEENS6_IJNS7_ILi64EEESA_SA_EEELi512ENS_10bfloat16_tEfNS_4arch4Sm90ELb0ELb0ELb1ELb0ELb0ELb0ELb1ELb0ELb0ELb0ELb0ELb0EEENS1_21CollectiveEpilogueFwdINS6_IJSA_NS7_ILi512EEESA_EEES9_SC_SE_Li256ELb0ELb0ELb0ELb0EEENS1_29StaticPersistentTileSchedulerILb0EEEEEEEEEvNT_6ParamsE --------------------------
	.section	.text._ZN7cutlass13device_kernelIN5flash11enable_sm90INS1_16FlashAttnFwdSm90INS1_25CollectiveMainloopFwdSm90ILi2EN4cute5tupleIJNS5_1CILi1EEES8_S8_EEENS6_IJNS7_ILi64EEESA_SA_EEELi512ENS_10bfloat16_tEfNS_4arch4Sm90ELb0ELb0ELb1ELb0ELb0ELb0ELb1ELb0ELb0ELb0ELb0ELb0EEENS1_21CollectiveEpilogueFwdINS6_IJSA_NS7_ILi512EEESA_EEES9_SC_SE_Li256ELb0ELb0ELb0ELb0EEENS1_29StaticPersistentTileSchedulerILb0EEEEEEEEEvNT_6ParamsE,"ax",@progbits
	.align	128
.text._ZN7cutlass13device_kernelIN5flash11enable_sm90INS1_16FlashAttnFwdSm90INS1_25CollectiveMainloopFwdSm90ILi2EN4cute5tupleIJNS5_1CILi1EEES8_S8_EEENS6_IJNS7_ILi64EEESA_SA_EEELi512ENS_10bfloat16_tEfNS_4arch4Sm90ELb0ELb0ELb1ELb0ELb0ELb0ELb1ELb0ELb0ELb0ELb0ELb0EEENS1_21CollectiveEpilogueFwdINS6_IJSA_NS7_ILi512EEESA_EEES9_SC_SE_Li256ELb0ELb0ELb0ELb0EEENS1_29StaticPersistentTileSchedulerILb0EEEEEEEEEvNT_6ParamsE:
        .type           _ZN7cutlass13device_kernelIN5flash11enable_sm90INS1_16FlashAttnFwdSm90INS1_25CollectiveMainloopFwdSm90ILi2EN4cute5tupleIJNS5_1CILi1EEES8_S8_EEENS6_IJNS7_ILi64EEESA_SA_EEELi512ENS_10bfloat16_tEfNS_4arch4Sm90ELb0ELb0ELb1ELb0ELb0ELb0ELb1ELb0ELb0ELb0ELb0ELb0EEENS1_21CollectiveEpilogueFwdINS6_IJSA_NS7_ILi512EEESA_EEES9_SC_SE_Li256ELb0ELb0ELb0ELb0EEENS1_29StaticPersistentTileSchedulerILb0EEEEEEEEEvNT_6ParamsE,@function
        .size           _ZN7cutlass13device_kernelIN5flash11enable_sm90INS1_16FlashAttnFwdSm90INS1_25CollectiveMainloopFwdSm90ILi2EN4cute5tupleIJNS5_1CILi1EEES8_S8_EEENS6_IJNS7_ILi64EEESA_SA_EEELi512ENS_10bfloat16_tEfNS_4arch4Sm90ELb0ELb0ELb1ELb0ELb0ELb0ELb1ELb0ELb0ELb0ELb0ELb0EEENS1_21CollectiveEpilogueFwdINS6_IJSA_NS7_ILi512EEESA_EEES9_SC_SE_Li256ELb0ELb0ELb0ELb0EEENS1_29StaticPersistentTileSchedulerILb0EEEEEEEEEvNT_6ParamsE,(.L_x_19 - _ZN7cutlass13device_kernelIN5flash11enable_sm90INS1_16FlashAttnFwdSm90INS1_25CollectiveMainloopFwdSm90ILi2EN4cute5tupleIJNS5_1CILi1EEES8_S8_EEENS6_IJNS7_ILi64EEESA_SA_EEELi512ENS_10bfloat16_tEfNS_4arch4Sm90ELb0ELb0ELb1ELb0ELb0ELb0ELb1ELb0ELb0ELb0ELb0ELb0EEENS1_21CollectiveEpilogueFwdINS6_IJSA_NS7_ILi512EEESA_EEES9_SC_SE_Li256ELb0ELb0ELb0ELb0EEENS1_29StaticPersistentTileSchedulerILb0EEEEEEEEEvNT_6ParamsE)
        .other          _ZN7cutlass13device_kernelIN5flash11enable_sm90INS1_16FlashAttnFwdSm90INS1_25CollectiveMainloopFwdSm90ILi2EN4cute5tupleIJNS5_1CILi1EEES8_S8_EEENS6_IJNS7_ILi64EEESA_SA_EEELi512ENS_10bfloat16_tEfNS_4arch4Sm90ELb0ELb0ELb1ELb0ELb0ELb0ELb1ELb0ELb0ELb0ELb0ELb0EEENS1_21CollectiveEpilogueFwdINS6_IJSA_NS7_ILi512EEESA_EEES9_SC_SE_Li256ELb0ELb0ELb0ELb0EEENS1_29StaticPersistentTileSchedulerILb0EEEEEEEEEvNT_6ParamsE,@"STO_CUDA_ENTRY STV_DEFAULT"
_ZN7cutlass13device_kernelIN5flash11enable_sm90INS1_16FlashAttnFwdSm90INS1_25CollectiveMainloopFwdSm90ILi2EN4cute5tupleIJNS5_1CILi1EEES8_S8_EEENS6_IJNS7_ILi64EEESA_SA_EEELi512ENS_10bfloat16_tEfNS_4arch4Sm90ELb0ELb0ELb1ELb0ELb0ELb0ELb1ELb0ELb0ELb0ELb0ELb0EEENS1_21CollectiveEpilogueFwdINS6_IJSA_NS7_ILi512EEESA_EEES9_SC_SE_Li256ELb0ELb0ELb0ELb0EEENS1_29StaticPersistentTileSchedulerILb0EEEEEEEEEvNT_6ParamsE:
[----:B------:R-:W-:Y:S01]  /*0000*/  LDC R1, c[0x0][0x37c] ;  /* 0x0000df00ff017b82 */ /* 0x000fe20000000800 */
[----:B------:R-:W-:Y:S05]  /*0010*/  EXIT ;  /* 0x000000000000794d */ /* 0x000fea0003800000 */
.L_x_1:
        /* <DEDUP_REMOVED lines=14> */
.L_x_19:


//--------------------- .text._ZN7cutlass13device_kernelIN5flash11enable_sm90INS1_16FlashAttnFwdSm90INS1_25CollectiveMainloopFwdSm90ILi2EN4cute5tupleIJNS5_1CILi1EEES8_S8_EEENS6_IJNS7_ILi64EEESA_SA_EEELi512ENS_10bfloat16_tEfNS_4arch4Sm90ELb0ELb0ELb1ELb1ELb0ELb0ELb0ELb0ELb0ELb0ELb0ELb0EEENS1_21CollectiveEpilogueFwdINS6_IJSA_NS7_ILi512EEESA_EEES9_SC_SE_Li256ELb1ELb0ELb0ELb0EEENS1_36VarlenDynamicPersistentTileSchedulerILi64ELi64ELi256ELi32ELb0ELb0ELb1ELb0ELb1ELb1EEEEEEEEEvNT_6ParamsE --------------------------
	.section	.text._ZN7cutlass13device_kernelIN5flash11enable_sm90INS1_16FlashAttnFwdSm90INS1_25CollectiveMainloopFwdSm90ILi2EN4cute5tupleIJNS5_1CILi1EEES8_S8_EEENS6_IJNS7_ILi64EEESA_SA_EEELi512ENS_10bfloat16_tEfNS_4arch4Sm90ELb0ELb0ELb1ELb1ELb0ELb0ELb0ELb0ELb0ELb0ELb0ELb0EEENS1_21CollectiveEpilogueFwdINS6_IJSA_NS7_ILi512EEESA_EEES9_SC_SE_Li256ELb1ELb0ELb0ELb0EEENS1_36VarlenDynamicPersistentTileSchedulerILi64ELi64ELi256ELi32ELb0ELb0ELb1ELb0ELb1ELb1EEEEEEEEEvNT_6ParamsE,"ax",@progbits
	.align	128
.text._ZN7cutlass13device_kernelIN5flash11enable_sm90INS1_16FlashAttnFwdSm90INS1_25CollectiveMainloopFwdSm90ILi2EN4cute5tupleIJNS5_1CILi1EEES8_S8_EEENS6_IJNS7_ILi64EEESA_SA_EEELi512ENS_10bfloat16_tEfNS_4arch4Sm90ELb0ELb0ELb1ELb1ELb0ELb0ELb0ELb0ELb0ELb0ELb0ELb0EEENS1_21CollectiveEpilogueFwdINS6_IJSA_NS7_ILi512EEESA_EEES9_SC_SE_Li256ELb1ELb0ELb0ELb0EEENS1_36VarlenDynamicPersistentTileSchedulerILi64ELi64ELi256ELi32ELb0ELb0ELb1ELb0ELb1ELb1EEEEEEEEEvNT_6ParamsE:
        .type           _ZN7cutlass13device_kernelIN5flash11enable_sm90INS1_16FlashAttnFwdSm90INS1_25CollectiveMainloopFwdSm90ILi2EN4cute5tupleIJNS5_1CILi1EEES8_S8_EEENS6_IJNS7_ILi64EEESA_SA_EEELi512ENS_10bfloat16_tEfNS_4arch4Sm90ELb0ELb0ELb1ELb1ELb0ELb0ELb0ELb0ELb0ELb0ELb0ELb0EEENS1_21CollectiveEpilogueFwdINS6_IJSA_NS7_ILi512EEESA_EEES9_SC_SE_Li256ELb1ELb0ELb0ELb0EEENS1_36VarlenDynamicPersistentTileSchedulerILi64ELi64ELi256ELi32ELb0ELb0ELb1ELb0ELb1ELb1EEEEEEEEEvNT_6ParamsE,@function
        .size           _ZN7cutlass13device_kernelIN5flash11enable_sm90INS1_16FlashAttnFwdSm90INS1_25CollectiveMainloopFwdSm90ILi2EN4cute5tupleIJNS5_1CILi1EEES8_S8_EEENS6_IJNS7_ILi64EEESA_SA_EEELi512ENS_10bfloat16_tEfNS_4arch4Sm90ELb0ELb0ELb1ELb1ELb0ELb0ELb0ELb0ELb0ELb0ELb0ELb0EEENS1_21CollectiveEpilogueFwdINS6_IJSA_NS7_ILi512EEESA_EEES9_SC_SE_Li256ELb1ELb0ELb0ELb0EEENS1_36VarlenDynamicPersistentTileSchedulerILi64ELi64ELi256ELi32ELb0ELb0ELb1ELb0ELb1ELb1EEEEEEEEEvNT_6ParamsE,(.L_x_20 - _ZN7cutlass13device_kernelIN5flash11enable_sm90INS1_16FlashAttnFwdSm90INS1_25CollectiveMainloopFwdSm90ILi2EN4cute5tupleIJNS5_1CILi1EEES8_S8_EEENS6_IJNS7_ILi64EEESA_SA_EEELi512ENS_10bfloat16_tEfNS_4arch4Sm90ELb0ELb0ELb1ELb1ELb0ELb0ELb0ELb0ELb0ELb0ELb0ELb0EEENS1_21CollectiveEpilogueFwdINS6_IJSA_NS7_ILi512EEESA_EEES9_SC_SE_Li256ELb1ELb0ELb0ELb0EEENS1_36VarlenDynamicPersistentTileSchedulerILi64ELi64ELi256ELi32ELb0ELb0ELb1ELb0ELb1ELb1EEEEEEEEEvNT_6ParamsE)
        .other          _ZN7cutlass13device_kernelIN5flash11enable_sm90INS1_16FlashAttnFwdSm90INS1_25CollectiveMainloopFwdSm90ILi2EN4cute5tupleIJNS5_1CILi1EEES8_S8_EEENS6_IJNS7_ILi64EEESA_SA_EEELi512ENS_10bfloat16_tEfNS_4arch4Sm90ELb0ELb0ELb1ELb1ELb0ELb0ELb0ELb0ELb0ELb0ELb0ELb0EEENS1_21CollectiveEpilogueFwdINS6_IJSA_NS7_ILi512EEESA_EEES9_SC_SE_Li256ELb1ELb0ELb0ELb0EEENS1_36VarlenDynamicPersistentTileSchedulerILi64ELi64ELi256ELi32ELb0ELb0ELb1ELb0ELb1ELb1EEEEEEEEEvNT_6ParamsE,@"STO_CUDA_ENTRY STV_DEFAULT"
_ZN7cutlass13device_kernelIN5flash11enable_sm90INS1_16FlashAttnFwdSm90INS1_25CollectiveMainloopFwdSm90ILi2EN4cute5tupleIJNS5_1CILi1EEES8_S8_EEENS6_IJNS7_ILi64EEESA_SA_EEELi512ENS_10bfloat16_tEfNS_4arch4Sm90ELb0ELb0ELb1ELb1ELb0ELb0ELb0ELb0ELb0ELb0ELb0ELb0EEENS1_21CollectiveEpilogueFwdINS6_IJSA_NS7_ILi512EEESA_EEES9_SC_SE_Li256ELb1ELb0ELb0ELb0EEENS1_36VarlenDynamicPersistentTileSchedulerILi64ELi64ELi256ELi32ELb0ELb0ELb1ELb0ELb1ELb1EEEEEEEEEvNT_6ParamsE:
[----:B------:R-:W-:Y:S01]  /*0000*/  LDC R1, c[0x0][0x37c] ;  /* 0x0000df00ff017b82 */ /* 0x000fe20000000800 */
[----:B------:R-:W-:Y:S05]  /*0010*/  EXIT ;  /* 0x000000000000794d */ /* 0x000fea0003800000 */
.L_x_2:
        /* <DEDUP_REMOVED lines=14> */
.L_x_20:


//--------------------- .text._ZN7cutlass13device_kernelIN5flash11enable_sm90INS1_16FlashAttnFwdSm90INS1_25CollectiveMainloopFwdSm90ILi2EN4cute5tupleIJNS5_1CILi1EEES8_S8_EEENS6_IJNS7_ILi64EEESA_SA_EEELi512ENS_10bfloat16_tEfNS_4arch4Sm90ELb0ELb0ELb1ELb1ELb0ELb1ELb0ELb0ELb0ELb0ELb0ELb0EEENS1_21CollectiveEpilogueFwdINS6_IJSA_NS7_ILi512EEESA_EEES9_SC_SE_Li256ELb1ELb0ELb0ELb0EEENS1_36VarlenDynamicPersistentTileSchedulerILi64ELi64ELi256ELi32ELb0ELb0ELb1ELb0ELb1ELb1EEEEEEEEEvNT_6ParamsE --------------------------
	.section	.text._ZN7cutlass13device_kernelIN5flash11enable_sm90INS1_16FlashAttnFwdSm90INS1_25CollectiveMainloopFwdSm90ILi2EN4cute5tupleIJNS5_1CILi1EEES8_S8_EEENS6_IJNS7_ILi64EEESA_SA_EEELi512ENS_10bfloat16_tEfNS_4arch4Sm90ELb0ELb0ELb1ELb1ELb0ELb1ELb0ELb0ELb0ELb0ELb0ELb0EEENS1_21CollectiveEpilogueFwdINS6_IJSA_NS7_ILi512EEESA_EEES9_SC_SE_Li256ELb1ELb0ELb0ELb0EEENS1_36VarlenDynamicPersistentTileSchedulerILi64ELi64ELi256ELi32ELb0ELb0ELb1ELb0ELb1ELb1EEEEEEEEEvNT_6ParamsE,"ax",@progbits
	.align	128
.text._ZN7cutlass13device_kernelIN5flash11enable_sm90INS1_16FlashAttnFwdSm90INS1_25CollectiveMainloopFwdSm90ILi2EN4cute5tupleIJNS5_1CILi1EEES8_S8_EEENS6_IJNS7_ILi64EEESA_SA_EEELi512ENS_10bfloat16_tEfNS_4arch4Sm90ELb0ELb0ELb1ELb1ELb0ELb1ELb0ELb0ELb0ELb0ELb0ELb0EEENS1_21CollectiveEpilogueFwdINS6_IJSA_NS7_ILi512EEESA_EEES9_SC_SE_Li256ELb1ELb0ELb0ELb0EEENS1_36VarlenDynamicPersistentTileSchedulerILi64ELi64ELi256ELi32ELb0ELb0ELb1ELb0ELb1ELb1EEEEEEEEEvNT_6ParamsE:
        .type           _ZN7cutlass13device_kernelIN5flash11enable_sm90INS1_16FlashAttnFwdSm90INS1_25CollectiveMainloopFwdSm90ILi2EN4cute5tupleIJNS5_1CILi1EEES8_S8_EEENS6_IJNS7_ILi64EEESA_SA_EEELi512ENS_10bfloat16_tEfNS_4arch4Sm90ELb0ELb0ELb1ELb1ELb0ELb1ELb0ELb0ELb0ELb0ELb0ELb0EEENS1_21CollectiveEpilogueFwdINS6_IJSA_NS7_ILi512EEESA_EEES9_SC_SE_Li256ELb1ELb0ELb0ELb0EEENS1_36VarlenDynamicPersistentTileSchedulerILi64ELi64ELi256ELi32ELb0ELb0ELb1ELb0ELb1ELb1EEEEEEEEEvNT_6ParamsE,@function
        .size           _ZN7cutlass13device_kernelIN5flash11enable_sm90INS1_16FlashAttnFwdSm90INS1_25CollectiveMainloopFwdSm90ILi2EN4cute5tupleIJNS5_1CILi1EEES8_S8_EEENS6_IJNS7_ILi64EEESA_SA_EEELi512ENS_10bfloat16_tEfNS_4arch4Sm90ELb0ELb0ELb1ELb1ELb0ELb1ELb0ELb0ELb0ELb0ELb0ELb0EEENS1_21CollectiveEpilogueFwdINS6_IJSA_NS7_ILi512EEESA_EEES9_SC_SE_Li256ELb1ELb0ELb0ELb0EEENS1_36VarlenDynamicPersistentTileSchedulerILi64ELi64ELi256ELi32ELb0ELb0ELb1ELb0ELb1ELb1EEEEEEEEEvNT_6ParamsE,(.L_x_21 - _ZN7cutlass13device_kernelIN5flash11enable_sm90INS1_16FlashAttnFwdSm90INS1_25CollectiveMainloopFwdSm90ILi2EN4cute5tupleIJNS5_1CILi1EEES8_S8_EEENS6_IJNS7_ILi64EEESA_SA_EEELi512ENS_10bfloat16_tEfNS_4arch4Sm90ELb0ELb0ELb1ELb1ELb0ELb1ELb0ELb0ELb0ELb0ELb0ELb0EEENS1_21CollectiveEpilogueFwdINS6_IJSA_NS7_ILi512EEESA_EEES9_SC_SE_Li256ELb1ELb0ELb0ELb0EEENS1_36VarlenDynamicPersistentTileSchedulerILi64ELi64ELi256ELi32ELb0ELb0ELb1ELb0ELb1ELb1EEEEEEEEEvNT_6ParamsE)
        .other          _ZN7cutlass13device_kernelIN5flash11enable_sm90INS1_16FlashAttnFwdSm90INS1_25CollectiveMainloopFwdSm90ILi2EN4cute5tupleIJNS5_1CILi1EEES8_S8_EEENS6_IJNS7_ILi64EEESA_SA_EEELi512ENS_10bfloat16_tEfNS_4arch4Sm90ELb0ELb0ELb1ELb1ELb0ELb1ELb0ELb0ELb0ELb0ELb0ELb0EEENS1_21CollectiveEpilogueFwdINS6_IJSA_NS7_ILi512EEESA_EEES9_SC_SE_Li256ELb1ELb0ELb0ELb0EEENS1_36VarlenDynamicPersistentTileSchedulerILi64ELi64ELi256ELi32ELb0ELb0ELb1ELb0ELb1ELb1EEEEEEEEEvNT_6ParamsE,@"STO_CUDA_ENTRY STV_DEFAULT"
_ZN7cutlass13device_kernelIN5flash11enable_sm90INS1_16FlashAttnFwdSm90INS1_25CollectiveMainloopFwdSm90ILi2EN4cute5tupleIJNS5_1CILi1EEES8_S8_EEENS6_IJNS7_ILi64EEESA_SA_EEELi512ENS_10bfloat16_tEfNS_4arch4Sm90ELb0ELb0ELb1ELb1ELb0ELb1ELb0ELb0ELb0ELb0ELb0ELb0EEENS1_21CollectiveEpilogueFwdINS6_IJSA_NS7_ILi512EEESA_EEES9_SC_SE_Li256ELb1ELb0ELb0ELb0EEENS1_36VarlenDynamicPersistentTileSchedulerILi64ELi64ELi256ELi32ELb0ELb0ELb1ELb0ELb1ELb1EEEEEEEEEvNT_6ParamsE:
[----:B------:R-:W-:Y:S01]  /*0000*/  LDC R1, c[0x0][0x37c] ;  /* 0x0000df00ff017b82 */ /* 0x000fe20000000800 */
[----:B------:R-:W-:Y:S05]  /*0010*/  EXIT ;  /* 0x000000000000794d */ /* 0x000fea0003800000 */
.L_x_3:
        /* <DEDUP_REMOVED lines=14> */
.L_x_21:


//--------------------- .text._ZN7cutlass13device_kernelIN5flash11enable_sm90INS1_16FlashAttnFwdSm90INS1_25CollectiveMainloopFwdSm90ILi2EN4cute5tupleIJNS5_1CILi1EEES8_S8_EEENS6_IJNS7_ILi64EEESA_SA_EEELi512ENS_10bfloat16_tEfNS_4arch4Sm90ELb0ELb0ELb1ELb1ELb0ELb0ELb1ELb0ELb0ELb0ELb0ELb0EEENS1_21CollectiveEpilogueFwdINS6_IJSA_NS7_ILi512EEESA_EEES9_SC_SE_Li256ELb1ELb0ELb0ELb0EEENS1_36VarlenDynamicPersistentTileSchedulerILi64ELi64ELi256ELi32ELb0ELb0ELb1ELb0ELb1ELb1EEEEEEEEEvNT_6ParamsE --------------------------
	.section	.text._ZN7cutlass13device_kernelIN5flash11enable_sm90INS1_16FlashAttnFwdSm90INS1_25CollectiveMainloopFwdSm90ILi2EN4cute5tupleIJNS5_1CILi1EEES8_S8_EEENS6_IJNS7_ILi64EEESA_SA_EEELi512ENS_10bfloat16_tEfNS_4arch4Sm90ELb0ELb0ELb1ELb1ELb0ELb0ELb1ELb0ELb0ELb0ELb0ELb0EEENS1_21CollectiveEpilogueFwdINS6_IJSA_NS7_ILi512EEESA_EEES9_SC_SE_Li256ELb1ELb0ELb0ELb0EEENS1_36VarlenDynamicPersistentTileSchedulerILi64ELi64ELi256ELi32ELb0ELb0ELb1ELb0ELb1ELb1EEEEEEEEEvNT_6ParamsE,"ax",@progbits
	.align	128
.text._ZN7cutlass13device_kernelIN5flash11enable_sm90INS1_16FlashAttnFwdSm90INS1_25CollectiveMainloopFwdSm90ILi2EN4cute5tupleIJNS5_1CILi1EEES8_S8_EEENS6_IJNS7_ILi64EEESA_SA_EEELi512ENS_10bfloat16_tEfNS_4arch4Sm90ELb0ELb0ELb1ELb1ELb0ELb0ELb1ELb0ELb0ELb0ELb0ELb0EEENS1_21CollectiveEpilogueFwdINS6_IJSA_NS7_ILi512EEESA_EEES9_SC_SE_Li256ELb1ELb0ELb0ELb0EEENS1_36VarlenDynamicPersistentTileSchedulerILi64ELi64ELi256ELi32ELb0ELb0ELb1ELb0ELb1ELb1EEEEEEEEEvNT_6ParamsE:
        .type           _ZN7cutlass13device_kernelIN5flash11enable_sm90INS1_16FlashAttnFwdSm90INS1_25CollectiveMainloopFwdSm90ILi2EN4cute5tupleIJNS5_1CILi1EEES8_S8_EEENS6_IJNS7_ILi64EEESA_SA_EEELi512ENS_10bfloat16_tEfNS_4arch4Sm90ELb0ELb0ELb1ELb1ELb0ELb0ELb1ELb0ELb0ELb0ELb0ELb0EEENS1_21CollectiveEpilogueFwdINS6_IJSA_NS7_ILi512EEESA_EEES9_SC_SE_Li256ELb1ELb0ELb0ELb0EEENS1_36VarlenDynamicPersistentTileSchedulerILi64ELi64ELi256ELi32ELb0ELb0ELb1ELb0ELb1ELb1EEEEEEEEEvNT_6ParamsE,@function
        .size           _ZN7cutlass13device_kernelIN5flash11enable_sm90INS1_16FlashAttnFwdSm90INS1_25CollectiveMainloopFwdSm90ILi2EN4cute5tupleIJNS5_1CILi1EEES8_S8_EEENS6_IJNS7_ILi64EEESA_SA_EEELi512ENS_10bfloat16_tEfNS_4arch4Sm90ELb0ELb0ELb1ELb1ELb0ELb0ELb1ELb0ELb0ELb0ELb0ELb0EEENS1_21CollectiveEpilogueFwdINS6_IJSA_NS7_ILi512EEESA_EEES9_SC_SE_Li256ELb1ELb0ELb0ELb0EEENS1_36VarlenDynamicPersistentTileSchedulerILi64ELi64ELi256ELi32ELb0ELb0ELb1ELb0ELb1ELb1EEEEEEEEEvNT_6ParamsE,(.L_x_22 - _ZN7cutlass13device_kernelIN5flash11enable_sm90INS1_16FlashAttnFwdSm90INS1_25CollectiveMainloopFwdSm90ILi2EN4cute5tupleIJNS5_1CILi1EEES8_S8_EEENS6_IJNS7_ILi64EEESA_SA_EEELi512ENS_10bfloat16_tEfNS_4arch4Sm90ELb0ELb0ELb1ELb1ELb0ELb0ELb1ELb0ELb0ELb0ELb0ELb0EEENS1_21CollectiveEpilogueFwdINS6_IJSA_NS7_ILi512EEESA_EEES9_SC_SE_Li256ELb1ELb0ELb0ELb0EEENS1_36VarlenDynamicPersistentTileSchedulerILi64ELi64ELi256ELi32ELb0ELb0ELb1ELb0ELb1ELb1EEEEEEEEEvNT_6ParamsE)
        .other          _ZN7cutlass13device_kernelIN5flash11enable_sm90INS1_16FlashAttnFwdSm90INS1_25CollectiveMainloopFwdSm90ILi2EN4cute5tupleIJNS5_1CILi1EEES8_S8_EEENS6_IJNS7_ILi64EEESA_SA_EEELi512ENS_10bfloat16_tEfNS_4arch4Sm90ELb0ELb0ELb1ELb1ELb0ELb0ELb1ELb0ELb0ELb0ELb0ELb0EEENS1_21CollectiveEpilogueFwdINS6_IJSA_NS7_ILi512EEESA_EEES9_SC_SE_Li256ELb1ELb0ELb0ELb0EEENS1_36VarlenDynamicPersistentTileSchedulerILi64ELi64ELi256ELi32ELb0ELb0ELb1ELb0ELb1ELb1EEEEEEEEEvNT_6ParamsE,@"STO_CUDA_ENTRY STV_DEFAULT"
_ZN7cutlass13device_kernelIN5flash11enable_sm90INS1_16FlashAttnFwdSm90INS1_25CollectiveMainloopFwdSm90ILi2EN4cute5tupleIJNS5_1CILi1EEES8_S8_EEENS6_IJNS7_ILi64EEESA_SA_EEELi512ENS_10bfloat16_tEfNS_4arch4Sm90ELb0ELb0ELb1ELb1ELb0ELb0ELb1ELb0ELb0ELb0ELb0ELb0EEENS1_21CollectiveEpilogueFwdINS6_IJSA_NS7_ILi512EEESA_EEES9_SC_SE_Li256ELb1ELb0ELb0ELb0EEENS1_36VarlenDynamicPersistentTileSchedulerILi64ELi64ELi256ELi32ELb0ELb0ELb1ELb0ELb1ELb1EEEEEEEEEvNT_6ParamsE:
[----:B------:R-:W-:Y:S01]  /*0000*/  LDC R1, c[0x0][0x37c] ;  /* 0x0000df00ff017b82 */ /* 0x000fe20000000800 */
[----:B------:R-:W-:Y:S05]  /*0010*/  EXIT ;  /* 0x000000000000794d */ /* 0x000fea0003800000 */
.L_x_4:
        /* <DEDUP_REMOVED lines=14> */
.L_x_22:


//--------------------- .text._ZN7cutlass13device_kernelIN5flash11enable_sm90INS1_16FlashAttnFwdSm90INS1_25CollectiveMainloopFwdSm90ILi2EN4cute5tupleIJNS5_1CILi1EEES8_S8_EEENS6_IJNS7_ILi64EEESA_SA_EEELi512ENS_10bfloat16_tEfNS_4arch4Sm90ELb0ELb0ELb1ELb1ELb0ELb1ELb1ELb0ELb0ELb0ELb0ELb0EEENS1_21CollectiveEpilogueFwdINS6_IJSA_NS7_ILi512EEESA_EEES9_SC_SE_Li256ELb1ELb0ELb0ELb0EEENS1_36VarlenDynamicPersistentTileSchedulerILi64ELi64ELi256ELi32ELb0ELb0ELb1ELb0ELb1ELb1EEEEEEEEEvNT_6ParamsE --------------------------
	.section	.text._ZN7cutlass13device_kernelIN5flash11enable_sm90INS1_16FlashAttnFwdSm90INS1_25CollectiveMainloopFwdSm90ILi2EN4cute5tupleIJNS5_1CILi1EEES8_S8_EEENS6_IJNS7_ILi64EEESA_SA_EEELi512ENS_10bfloat16_tEfNS_4arch4Sm90ELb0ELb0ELb1ELb1ELb0ELb1ELb1ELb0ELb0ELb0ELb0ELb0EEENS1_21CollectiveEpilogueFwdINS6_IJSA_NS7_ILi512EEESA_EEES9_SC_SE_Li256ELb1ELb0ELb0ELb0EEENS1_36VarlenDynamicPersistentTileSchedulerILi64ELi64ELi256ELi32ELb0ELb0ELb1ELb0ELb1ELb1EEEEEEEEEvNT_6ParamsE,"ax",@progbits
	.align	128
.text._ZN7cutlass13device_kernelIN5flash11enable_sm90INS1_16FlashAttnFwdSm90INS1_25CollectiveMainloopFwdSm90ILi2EN4cute5tupleIJNS5_1CILi1EEES8_S8_EEENS6_IJNS7_ILi64EEESA_SA_EEELi512ENS_10bfloat16_tEfNS_4arch4Sm90ELb0ELb0ELb1ELb1ELb0ELb1ELb1ELb0ELb0ELb0ELb0ELb0EEENS1_21CollectiveEpilogueFwdINS6_IJSA_NS7_ILi512EEESA_EEES9_SC_SE_Li256ELb1ELb0ELb0ELb0EEENS1_36VarlenDynamicPersistentTileSchedulerILi64ELi64ELi256ELi32ELb0ELb0ELb1ELb0ELb1ELb1EEEEEEEEEvNT_6ParamsE:
        .type           _ZN7cutlass13device_kernelIN5flash11enable_sm90INS1_16FlashAttnFwdSm90INS1_25CollectiveMainloopFwdSm90ILi2EN4cute5tupleIJNS5_1CILi1EEES8_S8_EEENS6_IJNS7_ILi64EEESA_SA_EEELi512ENS_10bfloat16_tEfNS_4arch4Sm90ELb0ELb0ELb1ELb1ELb0ELb1ELb1ELb0ELb0ELb0ELb0ELb0EEENS1_21CollectiveEpilogueFwdINS6_IJSA_NS7_ILi512EEESA_EEES9_SC_SE_Li256ELb1ELb0ELb0ELb0EEENS1_36VarlenDynamicPersistentTileSchedulerILi64ELi64ELi256ELi32ELb0ELb0ELb1ELb0ELb1ELb1EEEEEEEEEvNT_6ParamsE,@function
        .size           _ZN7cutlass13device_kernelIN5flash11enable_sm90INS1_16FlashAttnFwdSm90INS1_25CollectiveMainloopFwdSm90ILi2EN4cute5tupleIJNS5_1CILi1EEES8_S8_EEENS6_IJNS7_ILi64EEESA_SA_EEELi512ENS_10bfloat16_tEfNS_4arch4Sm90ELb0ELb0ELb1ELb1ELb0ELb1ELb1ELb0ELb0ELb0ELb0ELb0EEENS1_21CollectiveEpilogueFwdINS6_IJSA_NS7_ILi512EEESA_EEES9_SC_SE_Li256ELb1ELb0ELb0ELb0EEENS1_36VarlenDynamicPersistentTileSchedulerILi64ELi64ELi256ELi32ELb0ELb0ELb1ELb0ELb1ELb1EEEEEEEEEvNT_6ParamsE,(.L_x_23 - _ZN7cutlass13device_kernelIN5flash11enable_sm90INS1_16FlashAttnFwdSm90INS1_25CollectiveMainloopFwdSm90ILi2EN4cute5tupleIJNS5_1CILi1EEES8_S8_EEENS6_IJNS7_ILi64EEESA_SA_EEELi512ENS_10bfloat16_tEfNS_4arch4Sm90ELb0ELb0ELb1ELb1ELb0ELb1ELb1ELb0ELb0ELb0ELb0ELb0EEENS1_21CollectiveEpilogueFwdINS6_IJSA_NS7_ILi512EEESA_EEES9_SC_SE_Li256ELb1ELb0ELb0ELb0EEENS1_36VarlenDynamicPersistentTileSchedulerILi64ELi64ELi256ELi32ELb0ELb0ELb1ELb0ELb1ELb1EEEEEEEEEvNT_6ParamsE)
        .other          _ZN7cutlass13device_kernelIN5flash11enable_sm90INS1_16FlashAttnFwdSm90INS1_25CollectiveMainloopFwdSm90ILi2EN4cute5tupleIJNS5_1CILi1EEES8_S8_EEENS6_IJNS7_ILi64EEESA_SA_EEELi512ENS_10bfloat16_tEfNS_4arch4Sm90ELb0ELb0ELb1ELb1ELb0ELb1ELb1ELb0ELb0ELb0ELb0ELb0EEENS1_21CollectiveEpilogueFwdINS6_IJSA_NS7_ILi512EEESA_EEES9_SC_SE_Li256ELb1ELb0ELb0ELb0EEENS1_36VarlenDynamicPersistentTileSchedulerILi64ELi64ELi256ELi32ELb0ELb0ELb1ELb0ELb1ELb1EEEEEEEEEvNT_6ParamsE,@"STO_CUDA_ENTRY STV_DEFAULT"
_ZN7cutlass13device_kernelIN5flash11enable_sm90INS1_16FlashAttnFwdSm90INS1_25CollectiveMainloopFwdSm90ILi2EN4cute5tupleIJNS5_1CILi1EEES8_S8_EEENS6_IJNS7_ILi64EEESA_SA_EEELi512ENS_10bfloat16_tEfNS_4arch4Sm90ELb0ELb0ELb1ELb1ELb0ELb1ELb1ELb0ELb0ELb0ELb0ELb0EEENS1_21CollectiveEpilogueFwdINS6_IJSA_NS7_ILi512EEESA_EEES9_SC_SE_Li256ELb1ELb0ELb0ELb0EEENS1_36VarlenDynamicPersistentTileSchedulerILi64ELi64ELi256ELi32ELb0ELb0ELb1ELb0ELb1ELb1EEEEEEEEEvNT_6ParamsE:
[----:B------:R-:W-:Y:S01]  /*0000*/  LDC R1, c[0x0][0x37c] ;  /* 0x0000df00ff017b82 */ /* 0x000fe20000000800 */
[----:B------:R-:W-:Y:S05]  /*0010*/  EXIT ;  /* 0x000000000000794d */ /* 0x000fea0003800000 */
.L_x_5:
        /* <DEDUP_REMOVED lines=14> */
.L_x_23:


//--------------------- .text._ZN7cutlass13device_kernelIN5flash11enable_sm90INS1_16FlashAttnFwdSm90INS1_25CollectiveMainloopFwdSm90ILi2EN4cute5tupleIJNS5_1CILi1EEES8_S8_EEENS6_IJNS7_ILi64EEESA_SA_EEELi512ENS_10bfloat16_tEfNS_4arch4Sm90ELb0ELb1ELb1ELb0ELb0ELb0ELb0ELb0ELb0ELb0ELb0ELb0EEENS1_21CollectiveEpilogueFwdINS6_IJSA_NS7_ILi512EEESA_EEES9_SC_SE_Li256ELb0ELb0ELb0ELb0EEENS1_30DynamicPersistentTileSchedulerILi256ELi32ELb0ELb0ELb1EEEEEEEEEvNT_6ParamsE --------------------------
	.section	.text._ZN7cutlass13device_kernelIN5flash11enable_sm90INS1_16FlashAttnFwdSm90INS1_25CollectiveMainloopFwdSm90ILi2EN4cute5tupleIJNS5_1CILi1EEES8_S8_EEENS6_IJNS7_ILi64EEESA_SA_EEELi512ENS_10bfloat16_tEfNS_4arch4Sm90ELb0ELb1ELb1ELb0ELb0ELb0ELb0ELb0ELb0ELb0ELb0ELb0EEENS1_21CollectiveEpilogueFwdINS6_IJSA_NS7_ILi512EEESA_EEES9_SC_SE_Li256ELb0ELb0ELb0ELb0EEENS1_30DynamicPersistentTileSchedulerILi256ELi32ELb0ELb0ELb1EEEEEEEEEvNT_6ParamsE,"ax",@progbits
	.align	128
.text._ZN7cutlass13device_kernelIN5flash11enable_sm90INS1_16FlashAttnFwdSm90INS1_25CollectiveMainloopFwdSm90ILi2EN4cute5tupleIJNS5_1CILi1EEES8_S8_EEENS6_IJNS7_ILi64EEESA_SA_EEELi512ENS_10bfloat16_tEfNS_4arch4Sm90ELb0ELb1ELb1ELb0ELb0ELb0ELb0ELb0ELb0ELb0ELb0ELb0EEENS1_21CollectiveEpilogueFwdINS6_IJSA_NS7_ILi512EEESA_EEES9_SC_SE_Li256ELb0ELb0ELb0ELb0EEENS1_30DynamicPersistentTileSchedulerILi256ELi32ELb0ELb0ELb1EEEEEEEEEvNT_6ParamsE:
        .type           _ZN7cutlass13device_kernelIN5flash11enable_sm90INS1_16FlashAttnFwdSm90INS1_25CollectiveMainloopFwdSm90ILi2EN4cute5tupleIJNS5_1CILi1EEES8_S8_EEENS6_IJNS7_ILi64EEESA_SA_EEELi512ENS_10bfloat16_tEfNS_4arch4Sm90ELb0ELb1ELb1ELb0ELb0ELb0ELb0ELb0ELb0ELb0ELb0ELb0EEENS1_21CollectiveEpilogueFwdINS6_IJSA_NS7_ILi512EEESA_EEES9_SC_SE_Li256ELb0ELb0ELb0ELb0EEENS1_30DynamicPersistentTileSchedulerILi256ELi32ELb0ELb0ELb1EEEEEEEEEvNT_6ParamsE,@function
        .size           _ZN7cutlass13device_kernelIN5flash11enable_sm90INS1_16FlashAttnFwdSm90INS1_25CollectiveMainloopFwdSm90ILi2EN4cute5tupleIJNS5_1CILi1EEES8_S8_EEENS6_IJNS7_ILi64EEESA_SA_EEELi512ENS_10bfloat16_tEfNS_4arch4Sm90ELb0ELb1ELb1ELb0ELb0ELb0ELb0ELb0ELb0ELb0ELb0ELb0EEENS1_21CollectiveEpilogueFwdINS6_IJSA_NS7_ILi512EEESA_EEES9_SC_SE_Li256ELb0ELb0ELb0ELb0EEENS1_30DynamicPersistentTileSchedulerILi256ELi32ELb0ELb0ELb1EEEEEEEEEvNT_6ParamsE,(.L_x_24 - _ZN7cutlass13device_kernelIN5flash11enable_sm90INS1_16FlashAttnFwdSm90INS1_25CollectiveMainloopFwdSm90ILi2EN4cute5tupleIJNS5_1CILi1EEES8_S8_EEENS6_IJNS7_ILi64EEESA_SA_EEELi512ENS_10bfloat16_tEfNS_4arch4Sm90ELb0ELb1ELb1ELb0ELb0ELb0ELb0ELb0ELb0ELb0ELb0ELb0EEENS1_21CollectiveEpilogueFwdINS6_IJSA_NS7_ILi512EEESA_EEES9_SC_SE_Li256ELb0ELb0ELb0ELb0EEENS1_30DynamicPersistentTileSchedulerILi256ELi32ELb0ELb0ELb1EEEEEEEEEvNT_6ParamsE)
        .other          _ZN7cutlass13device_kernelIN5flash11enable_sm90INS1_16FlashAttnFwdSm90INS1_25CollectiveMainloopFwdSm90ILi2EN4cute5tupleIJNS5_1CILi1EEES8_S8_EEENS6_IJNS7_ILi64EEESA_SA_EEELi512ENS_10bfloat16_tEfNS_4arch4Sm90ELb0ELb1ELb1ELb0ELb0ELb0ELb0ELb0ELb0ELb0ELb0ELb0EEENS1_21CollectiveEpilogueFwdINS6_IJSA_NS7_ILi512EEESA_EEES9_SC_SE_Li256ELb0ELb0ELb0ELb0EEENS1_30DynamicPersistentTileSchedulerILi256ELi32ELb0ELb0ELb1EEEEEEEEEvNT_6ParamsE,@"STO_CUDA_ENTRY STV_DEFAULT"
_ZN7cutlass13device_kernelIN5flash11enable_sm90INS1_16FlashAttnFwdSm90INS1_25CollectiveMainloopFwdSm90ILi2EN4cute5tupleIJNS5_1CILi1EEES8_S8_EEENS6_IJNS7_ILi64EEESA_SA_EEELi512ENS_10bfloat16_tEfNS_4arch4Sm90ELb0ELb1ELb1ELb0ELb0ELb0ELb0ELb0ELb0ELb0ELb0ELb0EEENS1_21CollectiveEpilogueFwdINS6_IJSA_NS7_ILi512EEESA_EEES9_SC_SE_Li256ELb0ELb0ELb0ELb0EEENS1_30DynamicPersistentTileSchedulerILi256ELi32ELb0ELb0ELb1EEEEEEEEEvNT_6ParamsE:
[----:B------:R-:W-:Y:S01]  /*0000*/  LDC R1, c[0x0][0x37c] ;  /* 0x0000df00ff017b82 */ /* 0x000fe20000000800 */
[----:B------:R-:W-:Y:S05]  /*0010*/  EXIT ;  /* 0x000000000000794d */ /* 0x000fea0003800000 */
.L_x_6:
        /* <DEDUP_REMOVED lines=14> */
.L_x_24:


//--------------------- .text._ZN7cutlass13device_kernelIN5flash11enable_sm90INS1_16FlashAttnFwdSm90INS1_25CollectiveMainloopFwdSm90ILi2EN4cute5tupleIJNS5_1CILi1EEES8_S8_EEENS6_IJNS7_ILi64EEESA_SA_EEELi512ENS_10bfloat16_tEfNS_4arch4Sm90ELb0ELb1ELb1ELb0ELb0ELb0ELb1ELb0ELb0ELb0ELb0ELb0EEENS1_21CollectiveEpilogueFwdINS6_IJSA_NS7_ILi512EEESA_EEES9_SC_SE_Li256ELb0ELb0ELb0ELb0EEENS1_30DynamicPersistentTileSchedulerILi256ELi32ELb0ELb0ELb1EEEEEEEEEvNT_6ParamsE --------------------------
	.section	.text._ZN7cutlass13device_kernelIN5flash11enable_sm90INS1_16FlashAttnFwdSm90INS1_25CollectiveMainloopFwdSm90ILi2EN4cute5tupleIJNS5_1CILi1EEES8_S8_EEENS6_IJNS7_ILi64EEESA_SA_EEELi512ENS_10bfloat16_tEfNS_4arch4Sm90ELb0ELb1ELb1ELb0ELb0ELb0ELb1ELb0ELb0ELb0ELb0ELb0EEENS1_21CollectiveEpilogueFwdINS6_IJSA_NS7_ILi512EEESA_EEES9_SC_SE_Li256ELb0ELb0ELb0ELb0EEENS1_30DynamicPersistentTileSchedulerILi256ELi32ELb0ELb0ELb1EEEEEEEEEvNT_6ParamsE,"ax",@progbits
	.align	128
.text._ZN7cutlass13device_kernelIN5flash11enable_sm90INS1_16FlashAttnFwdSm90INS1_25CollectiveMainloopFwdSm90ILi2EN4cute5tupleIJNS5_1CILi1EEES8_S8_EEENS6_IJNS7_ILi64EEESA_SA_EEELi512ENS_10bfloat16_tEfNS_4arch4Sm90ELb0ELb1ELb1ELb0ELb0ELb0ELb1ELb0ELb0ELb0ELb0ELb0EEENS1_21CollectiveEpilogueFwdINS6_IJSA_NS7_ILi512EEESA_EEES9_SC_SE_Li256ELb0ELb0ELb0ELb0EEENS1_30DynamicPersistentTileSchedulerILi256ELi32ELb0ELb0ELb1EEEEEEEEEvNT_6ParamsE:
        .type           _ZN7cutlass13device_kernelIN5flash11enable_sm90INS1_16FlashAttnFwdSm90INS1_25CollectiveMainloopFwdSm90ILi2EN4cute5tupleIJNS5_1CILi1EEES8_S8_EEENS6_IJNS7_ILi64EEESA_SA_EEELi512ENS_10bfloat16_tEfNS_4arch4Sm90ELb0ELb1ELb1ELb0ELb0ELb0ELb1ELb0ELb0ELb0ELb0ELb0EEENS1_21CollectiveEpilogueFwdINS6_IJSA_NS7_ILi512EEESA_EEES9_SC_SE_Li256ELb0ELb0ELb0ELb0EEENS1_30DynamicPersistentTileSchedulerILi256ELi32ELb0ELb0ELb1EEEEEEEEEvNT_6ParamsE,@function
        .size           _ZN7cutlass13device_kernelIN5flash11enable_sm90INS1_16FlashAttnFwdSm90INS1_25CollectiveMainloopFwdSm90ILi2EN4cute5tupleIJNS5_1CILi1EEES8_S8_EEENS6_IJNS7_ILi64EEESA_SA_EEELi512ENS_10bfloat16_tEfNS_4arch4Sm90ELb0ELb1ELb1ELb0ELb0ELb0ELb1ELb0ELb0ELb0ELb0ELb0EEENS1_21CollectiveEpilogueFwdINS6_IJSA_NS7_ILi512EEESA_EEES9_SC_SE_Li256ELb0ELb0ELb0ELb0EEENS1_30DynamicPersistentTileSchedulerILi256ELi32ELb0ELb0ELb1EEEEEEEEEvNT_6ParamsE,(.L_x_25 - _ZN7cutlass13device_kernelIN5flash11enable_sm90INS1_16FlashAttnFwdSm90INS1_25CollectiveMainloopFwdSm90ILi2EN4cute5tupleIJNS5_1CILi1EEES8_S8_EEENS6_IJNS7_ILi64EEESA_SA_EEELi512ENS_10bfloat16_tEfNS_4arch4Sm90ELb0ELb1ELb1ELb0ELb0ELb0ELb1ELb0ELb0ELb0ELb0ELb0EEENS1_21CollectiveEpilogueFwdINS6_IJSA_NS7_ILi512EEESA_EEES9_SC_SE_Li256ELb0ELb0ELb0ELb0EEENS1_30DynamicPersistentTileSchedulerILi256ELi32ELb0ELb0ELb1EEEEEEEEEvNT_6ParamsE)
        .other          _ZN7cutlass13device_kernelIN5flash11enable_sm90INS1_16FlashAttnFwdSm90INS1_25CollectiveMainloopFwdSm90ILi2EN4cute5tupleIJNS5_1CILi1EEES8_S8_EEENS6_IJNS7_ILi64EEESA_SA_EEELi512ENS_10bfloat16_tEfNS_4arch4Sm90ELb0ELb1ELb1ELb0ELb0ELb0ELb1ELb0ELb0ELb0ELb0ELb0EEENS1_21CollectiveEpilogueFwdINS6_IJSA_NS7_ILi512EEESA_EEES9_SC_SE_Li256ELb0ELb0ELb0ELb0EEENS1_30DynamicPersistentTileSchedulerILi256ELi32ELb0ELb0ELb1EEEEEEEEEvNT_6ParamsE,@"STO_CUDA_ENTRY STV_DEFAULT"
_ZN7cutlass13device_kernelIN5flash11enable_sm90INS1_16FlashAttnFwdSm90INS1_25CollectiveMainloopFwdSm90ILi2EN4cute5tupleIJNS5_1CILi1EEES8_S8_EEENS6_IJNS7_ILi64EEESA_SA_EEELi512ENS_10bfloat16_tEfNS_4arch4Sm90ELb0ELb1ELb1ELb0ELb0ELb0ELb1ELb0ELb0ELb0ELb0ELb0EEENS1_21CollectiveEpilogueFwdINS6_IJSA_NS7_ILi512EEESA_EEES9_SC_SE_Li256ELb0ELb0ELb0ELb0EEENS1_30DynamicPersistentTileSchedulerILi256ELi32ELb0ELb0ELb1EEEEEEEEEvNT_6ParamsE:
[----:B------:R-:W-:Y:S01]  /*0000*/  LDC R1, c[0x0][0x37c] ;  /* 0x0000df00ff017b82 */ /* 0x000fe20000000800 */
[----:B------:R-:W-:Y:S05]  /*0010*/  EXIT ;  /* 0x000000000000794d */ /* 0x000fea0003800000 */
.L_x_7:
        /* <DEDUP_REMOVED lines=14> */
.L_x_25:


//--------------------- .text._ZN7cutlass13device_kernelIN5flash11enable_sm90INS1_16FlashAttnFwdSm90INS1_25CollectiveMainloopFwdSm90ILi2EN4cute5tupleIJNS5_1CILi1EEES8_S8_EEENS6_IJNS7_ILi64EEESA_SA_EEELi512ENS_10bfloat16_tEfNS_4arch4Sm90ELb0ELb1ELb1ELb1ELb0ELb0ELb0ELb0ELb0ELb0ELb0ELb0EEENS1_21CollectiveEpilogueFwdINS6_IJSA_NS7_ILi512EEESA_EEES9_SC_SE_Li256ELb1ELb0ELb0ELb0EEENS1_36VarlenDynamicPersistentTileSchedulerILi64ELi64ELi256ELi32ELb0ELb0ELb1ELb1ELb0ELb1EEEEEEEEEvNT_6ParamsE --------------------------
	.section	.text._ZN7cutlass13device_kernelIN5flash11enable_sm90INS1_16FlashAttnFwdSm90INS1_25CollectiveMainloopFwdSm90ILi2EN4cute5tupleIJNS5_1CILi1EEES8_S8_EEENS6_IJNS7_ILi64EEESA_SA_EEELi512ENS_10bfloat16_tEfNS_4arch4Sm90ELb0ELb1ELb1ELb1ELb0ELb0ELb0ELb0ELb0ELb0ELb0ELb0EEENS1_21CollectiveEpilogueFwdINS6_IJSA_NS7_ILi512EEESA_EEES9_SC_SE_Li256ELb1ELb0ELb0ELb0EEENS1_36VarlenDynamicPersistentTileSchedulerILi64ELi64ELi256ELi32ELb0ELb0ELb1ELb1ELb0ELb1EEEEEEEEEvNT_6ParamsE,"ax",@progbits
	.align	128
.text._ZN7cutlass13device_kernelIN5flash11enable_sm90INS1_16FlashAttnFwdSm90INS1_25CollectiveMainloopFwdSm90ILi2EN4cute5tupleIJNS5_1CILi1EEES8_S8_EEENS6_IJNS7_ILi64EEESA_SA_EEELi512ENS_10bfloat16_tEfNS_4arch4Sm90ELb0ELb1ELb1ELb1ELb0ELb0ELb0ELb0ELb0ELb0ELb0ELb0EEENS1_21CollectiveEpilogueFwdINS6_IJSA_NS7_ILi512EEESA_EEES9_SC_SE_Li256ELb1ELb0ELb0ELb0EEENS1_36VarlenDynamicPersistentTileSchedulerILi64ELi64ELi256ELi32ELb0ELb0ELb1ELb1ELb0ELb1EEEEEEEEEvNT_6ParamsE:
        .type           _ZN7cutlass13device_kernelIN5flash11enable_sm90INS1_16FlashAttnFwdSm90INS1_25CollectiveMainloopFwdSm90ILi2EN4cute5tupleIJNS5_1CILi1EEES8_S8_EEENS6_IJNS7_ILi64EEESA_SA_EEELi512ENS_10bfloat16_tEfNS_4arch4Sm90ELb0ELb1ELb1ELb1ELb0ELb0ELb0ELb0ELb0ELb0ELb0ELb0EEENS1_21CollectiveEpilogueFwdINS6_IJSA_NS7_ILi512EEESA_EEES9_SC_SE_Li256ELb1ELb0ELb0ELb0EEENS1_36VarlenDynamicPersistentTileSchedulerILi64ELi64ELi256ELi32ELb0ELb0ELb1ELb1ELb0ELb1EEEEEEEEEvNT_6ParamsE,@function
        .size           _ZN7cutlass13device_kernelIN5flash11enable_sm90INS1_16FlashAttnFwdSm90INS1_25CollectiveMainloopFwdSm90ILi2EN4cute5tupleIJNS5_1CILi1EEES8_S8_EEENS6_IJNS7_ILi64EEESA_SA_EEELi512ENS_10bfloat16_tEfNS_4arch4Sm90ELb0ELb1ELb1ELb1ELb0ELb0ELb0ELb0ELb0ELb0ELb0ELb0EEENS1_21CollectiveEpilogueFwdINS6_IJSA_NS7_ILi512EEESA_EEES9_SC_SE_Li256ELb1ELb0ELb0ELb0EEENS1_36VarlenDynamicPersistentTileSchedulerILi64ELi64ELi256ELi32ELb0ELb0ELb1ELb1ELb0ELb1EEEEEEEEEvNT_6ParamsE,(.L_x_26 - _ZN7cutlass13device_kernelIN5flash11enable_sm90INS1_16FlashAttnFwdSm90INS1_25CollectiveMainloopFwdSm90ILi2EN4cute5tupleIJNS5_1CILi1EEES8_S8_EEENS6_IJNS7_ILi64EEESA_SA_EEELi512ENS_10bfloat16_tEfNS_4arch4Sm90ELb0ELb1ELb1ELb1ELb0ELb0ELb0ELb0ELb0ELb0ELb0ELb0EEENS1_21CollectiveEpilogueFwdINS6_IJSA_NS7_ILi512EEESA_EEES9_SC_SE_Li256ELb1ELb0ELb0ELb0EEENS1_36VarlenDynamicPersistentTileSchedulerILi64ELi64ELi256ELi32ELb0ELb0ELb1ELb1ELb0ELb1EEEEEEEEEvNT_6ParamsE)
        .other          _ZN7cutlass13device_kernelIN5flash11enable_sm90INS1_16FlashAttnFwdSm90INS1_25CollectiveMainloopFwdSm90ILi2EN4cute5tupleIJNS5_1CILi1EEES8_S8_EEENS6_IJNS7_ILi64EEESA_SA_EEELi512ENS_10bfloat16_tEfNS_4arch4Sm90ELb0ELb1ELb1ELb1ELb0ELb0ELb0ELb0ELb0ELb0ELb0ELb0EEENS1_21CollectiveEpilogueFwdINS6_IJSA_NS7_ILi512EEESA_EEES9_SC_SE_Li256ELb1ELb0ELb0ELb0EEENS1_36VarlenDynamicPersistentTileSchedulerILi64ELi64ELi256ELi32ELb0ELb0ELb1ELb1ELb0ELb1EEEEEEEEEvNT_6ParamsE,@"STO_CUDA_ENTRY STV_DEFAULT"
_ZN7cutlass13device_kernelIN5flash11enable_sm90INS1_16FlashAttnFwdSm90INS1_25CollectiveMainloopFwdSm90ILi2EN4cute5tupleIJNS5_1CILi1EEES8_S8_EEENS6_IJNS7_ILi64EEESA_SA_EEELi512ENS_10bfloat16_tEfNS_4arch4Sm90ELb0ELb1ELb1ELb1ELb0ELb0ELb0ELb0ELb0ELb0ELb0ELb0EEENS1_21CollectiveEpilogueFwdINS6_IJSA_NS7_ILi512EEESA_EEES9_SC_SE_Li256ELb1ELb0ELb0ELb0EEENS1_36VarlenDynamicPersistentTileSchedulerILi64ELi64ELi256ELi32ELb0ELb0ELb1ELb1ELb0ELb1EEEEEEEEEvNT_6ParamsE:
[----:B------:R-:W-:Y:S01]  /*0000*/  LDC R1, c[0x0][0x37c] ;  /* 0x0000df00ff017b82 */ /* 0x000fe20000000800 */
[----:B------:R-:W-:Y:S05]  /*0010*/  EXIT ;  /* 0x000000000000794d */ /* 0x000fea0003800000 */
.L_x_8:
        /* <DEDUP_REMOVED lines=14> */
.L_x_26:


//--------------------- .text._ZN7cutlass13device_kernelIN5flash11enable_sm90INS1_16FlashAttnFwdSm90INS1_25CollectiveMainloopFwdSm90ILi2EN4cute5tupleIJNS5_1CILi1EEES8_S8_EEENS6_IJNS7_ILi64EEESA_SA_EEELi512ENS_10bfloat16_tEfNS_4arch4Sm90ELb0ELb1ELb1ELb1ELb0ELb1ELb0ELb0ELb0ELb0ELb0ELb0EEENS1_21CollectiveEpilogueFwdINS6_IJSA_NS7_ILi512EEESA_EEES9_SC_SE_Li256ELb1ELb0ELb0ELb0EEENS1_36VarlenDynamicPersistentTileSchedulerILi64ELi64ELi256ELi32ELb0ELb0ELb1ELb1ELb0ELb1EEEEEEEEEvNT_6ParamsE --------------------------
	.section	.text._ZN7cutlass13device_kernelIN5flash11enable_sm90INS1_16FlashAttnFwdSm90INS1_25CollectiveMainloopFwdSm90ILi2EN4cute5tupleIJNS5_1CILi1EEES8_S8_EEENS6_IJNS7_ILi64EEESA_SA_EEELi512ENS_10bfloat16_tEfNS_4arch4Sm90ELb0ELb1ELb1ELb1ELb0ELb1ELb0ELb0ELb0ELb0ELb0ELb0EEENS1_21CollectiveEpilogueFwdINS6_IJSA_NS7_ILi512EEESA_EEES9_SC_SE_Li256ELb1ELb0ELb0ELb0EEENS1_36VarlenDynamicPersistentTileSchedulerILi64ELi64ELi256ELi32ELb0ELb0ELb1ELb1ELb0ELb1EEEEEEEEEvNT_6ParamsE,"ax",@progbits
	.align	128
.text._ZN7cutlass13device_kernelIN5flash11enable_sm90INS1_16FlashAttnFwdSm90INS1_25CollectiveMainloopFwdSm90ILi2EN4cute5tupleIJNS5_1CILi1EEES8_S8_EEENS6_IJNS7_ILi64EEESA_SA_EEELi512ENS_10bfloat16_tEfNS_4arch4Sm90ELb0ELb1ELb1ELb1ELb0ELb1ELb0ELb0ELb0ELb0ELb0ELb0EEENS1_21CollectiveEpilogueFwdINS6_IJSA_NS7_ILi512EEESA_EEES9_SC_SE_Li256ELb1ELb0ELb0ELb0EEENS1_36VarlenDynamicPersistentTileSchedulerILi64ELi64ELi256ELi32ELb0ELb0ELb1ELb1ELb0ELb1EEEEEEEEEvNT_6ParamsE:
        .type           _ZN7cutlass13device_kernelIN5flash11enable_sm90INS1_16FlashAttnFwdSm90INS1_25CollectiveMainloopFwdSm90ILi2EN4cute5tupleIJNS5_1CILi1EEES8_S8_EEENS6_IJNS7_ILi64EEESA_SA_EEELi512ENS_10bfloat16_tEfNS_4arch4Sm90ELb0ELb1ELb1ELb1ELb0ELb1ELb0ELb0ELb0ELb0ELb0ELb0EEENS1_21CollectiveEpilogueFwdINS6_IJSA_NS7_ILi512EEESA_EEES9_SC_SE_Li256ELb1ELb0ELb0ELb0EEENS1_36VarlenDynamicPersistentTileSchedulerILi64ELi64ELi256ELi32ELb0ELb0ELb1ELb1ELb0ELb1EEEEEEEEEvNT_6ParamsE,@function
        .size           _ZN7cutlass13device_kernelIN5flash11enable_sm90INS1_16FlashAttnFwdSm90INS1_25CollectiveMainloopFwdSm90ILi2EN4cute5tupleIJNS5_1CILi1EEES8_S8_EEENS6_IJNS7_ILi64EEESA_SA_EEELi512ENS_10bfloat16_tEfNS_4arch4Sm90ELb0ELb1ELb1ELb1ELb0ELb1ELb0ELb0ELb0ELb0ELb0ELb0EEENS1_21CollectiveEpilogueFwdINS6_IJSA_NS7_ILi512EEESA_EEES9_SC_SE_Li256ELb1ELb0ELb0ELb0EEENS1_36VarlenDynamicPersistentTileSchedulerILi64ELi64ELi256ELi32ELb0ELb0ELb1ELb1ELb0ELb1EEEEEEEEEvNT_6ParamsE,(.L_x_27 - _ZN7cutlass13device_kernelIN5flash11enable_sm90INS1_16FlashAttnFwdSm90INS1_25CollectiveMainloopFwdSm90ILi2EN4cute5tupleIJNS5_1CILi1EEES8_S8_EEENS6_IJNS7_ILi64EEESA_SA_EEELi512ENS_10bfloat16_tEfNS_4arch4Sm90ELb0ELb1ELb1ELb1ELb0ELb1ELb0ELb0ELb0ELb0ELb0ELb0EEENS1_21CollectiveEpilogueFwdINS6_IJSA_NS7_ILi512EEESA_EEES9_SC_SE_Li256ELb1ELb0ELb0ELb0EEENS1_36VarlenDynamicPersistentTileSchedulerILi64ELi64ELi256ELi32ELb0ELb0ELb1ELb1ELb0ELb1EEEEEEEEEvNT_6ParamsE)
        .other          _ZN7cutlass13device_kernelIN5flash11enable_sm90INS1_16FlashAttnFwdSm90INS1_25CollectiveMainloopFwdSm90ILi2EN4cute5tupleIJNS5_1CILi1EEES8_S8_EEENS6_IJNS7_ILi64EEESA_SA_EEELi512ENS_10bfloat16_tEfNS_4arch4Sm90ELb0ELb1ELb1ELb1ELb0ELb1ELb0ELb0ELb0ELb0ELb0ELb0EEENS1_21CollectiveEpilogueFwdINS6_IJSA_NS7_ILi512EEESA_EEES9_SC_SE_Li256ELb1ELb0ELb0ELb0EEENS1_36VarlenDynamicPersistentTileSchedulerILi64ELi64ELi256ELi32ELb0ELb0ELb1ELb1ELb0ELb1EEEEEEEEEvNT_6ParamsE,@"STO_CUDA_ENTRY STV_DEFAULT"
_ZN7cutlass13device_kernelIN5flash11enable_sm90INS1_16FlashAttnFwdSm90INS1_25CollectiveMainloopFwdSm90ILi2EN4cute5tupleIJNS5_1CILi1EEES8_S8_EEENS6_IJNS7_ILi64EEESA_SA_EEELi512ENS_10bfloat16_tEfNS_4arch4Sm90ELb0ELb1ELb1ELb1ELb0ELb1ELb0ELb0ELb0ELb0ELb0ELb0EEENS1_21CollectiveEpilogueFwdINS6_IJSA_NS7_ILi512EEESA_EEES9_SC_SE_Li256ELb1ELb0ELb0ELb0EEENS1_36VarlenDynamicPersistentTileSchedulerILi64ELi64ELi256ELi32ELb0ELb0ELb1ELb1ELb0ELb1EEEEEEEEEvNT_6ParamsE:
[----:B------:R-:W-:Y:S01]  /*0000*/  LDC R1, c[0x0][0x37c] ;  /* 0x0000df00ff017b82 */ /* 0x000fe20000000800 */
[----:B------:R-:W-:Y:S05]  /*0010*/  EXIT ;  /* 0x000000000000794d */ /* 0x000fea0003800000 */
.L_x_9:
        /* <DEDUP_REMOVED lines=14> */
.L_x_27:


//--------------------- .text._ZN7cutlass13device_kernelIN5flash11enable_sm90INS1_16FlashAttnFwdSm90INS1_25CollectiveMainloopFwdSm90ILi2EN4cute5tupleIJNS5_1CILi1EEES8_S8_EEENS6_IJNS7_ILi64EEESA_SA_EEELi512ENS_10bfloat16_tEfNS_4arch4Sm90ELb0ELb1ELb1ELb1ELb0ELb0ELb1ELb0ELb0ELb0ELb0ELb0EEENS1_21CollectiveEpilogueFwdINS6_IJSA_NS7_ILi512EEESA_EEES9_SC_SE_Li256ELb1ELb0ELb0ELb0EEENS1_36VarlenDynamicPersistentTileSchedulerILi64ELi64ELi256ELi32ELb0ELb0ELb1ELb1ELb0ELb1EEEEEEEEEvNT_6ParamsE --------------------------
	.section	.text._ZN7cutlass13device_kernelIN5flash11enable_sm90INS1_16FlashAttnFwdSm90INS1_25CollectiveMainloopFwdSm90ILi2EN4cute5tupleIJNS5_1CILi1EEES8_S8_EEENS6_IJNS7_ILi64EEESA_SA_EEELi512ENS_10bfloat16_tEfNS_4arch4Sm90ELb0ELb1ELb1ELb1ELb0ELb0ELb1ELb0ELb0ELb0ELb0ELb0EEENS1_21CollectiveEpilogueFwdINS6_IJSA_NS7_ILi512EEESA_EEES9_SC_SE_Li256ELb1ELb0ELb0ELb0EEENS1_36VarlenDynamicPersistentTileSchedulerILi64ELi64ELi256ELi32ELb0ELb0ELb1ELb1ELb0ELb1EEEEEEEEEvNT_6ParamsE,"ax",@progbits
	.align	128
.text._ZN7cutlass13device_kernelIN5flash11enable_sm90INS1_16FlashAttnFwdSm90INS1_25CollectiveMainloopFwdSm90ILi2EN4cute5tupleIJNS5_1CILi1EEES8_S8_EEENS6_IJNS7_ILi64EEESA_SA_EEELi512ENS_10bfloat16_tEfNS_4arch4Sm90ELb0ELb1ELb1ELb1ELb0ELb0ELb1ELb0ELb0ELb0ELb0ELb0EEENS1_21CollectiveEpilogueFwdINS6_IJSA_NS7_ILi512EEESA_EEES9_SC_SE_Li256ELb1ELb0ELb0ELb0EEENS1_36VarlenDynamicPersistentTileSchedulerILi64ELi64ELi256ELi32ELb0ELb0ELb1ELb1ELb0ELb1EEEEEEEEEvNT_6ParamsE:
        .type           _ZN7cutlass13device_kernelIN5flash11enable_sm90INS1_16FlashAttnFwdSm90INS1_25CollectiveMainloopFwdSm90ILi2EN4cute5tupleIJNS5_1CILi1EEES8_S8_EEENS6_IJNS7_ILi64EEESA_SA_EEELi512ENS_10bfloat16_tEfNS_4arch4Sm90ELb0ELb1ELb1ELb1ELb0ELb0ELb1ELb0ELb0ELb0ELb0ELb0EEENS1_21CollectiveEpilogueFwdINS6_IJSA_NS7_ILi512EEESA_EEES9_SC_SE_Li256ELb1ELb0ELb0ELb0EEENS1_36VarlenDynamicPersistentTileSchedulerILi64ELi64ELi256ELi32ELb0ELb0ELb1ELb1ELb0ELb1EEEEEEEEEvNT_6ParamsE,@function
        .size           _ZN7cutlass13device_kernelIN5flash11enable_sm90INS1_16FlashAttnFwdSm90INS1_25CollectiveMainloopFwdSm90ILi2EN4cute5tupleIJNS5_1CILi1EEES8_S8_EEENS6_IJNS7_ILi64EEESA_SA_EEELi512ENS_10bfloat16_tEfNS_4arch4Sm90ELb0ELb1ELb1ELb1ELb0ELb0ELb1ELb0ELb0ELb0ELb0ELb0EEENS1_21CollectiveEpilogueFwdINS6_IJSA_NS7_ILi512EEESA_EEES9_SC_SE_Li256ELb1ELb0ELb0ELb0EEENS1_36VarlenDynamicPersistentTileSchedulerILi64ELi64ELi256ELi32ELb0ELb0ELb1ELb1ELb0ELb1EEEEEEEEEvNT_6ParamsE,(.L_x_28 - _ZN7cutlass13device_kernelIN5flash11enable_sm90INS1_16FlashAttnFwdSm90INS1_25CollectiveMainloopFwdSm90ILi2EN4cute5tupleIJNS5_1CILi1EEES8_S8_EEENS6_IJNS7_ILi64EEESA_SA_EEELi512ENS_10bfloat16_tEfNS_4arch4Sm90ELb0ELb1ELb1ELb1ELb0ELb0ELb1ELb0ELb0ELb0ELb0ELb0EEENS1_21CollectiveEpilogueFwdINS6_IJSA_NS7_ILi512EEESA_EEES9_SC_SE_Li256ELb1ELb0ELb0ELb0EEENS1_36VarlenDynamicPersistentTileSchedulerILi64ELi64ELi256ELi32ELb0ELb0ELb1ELb1ELb0ELb1EEEEEEEEEvNT_6ParamsE)
        .other          _ZN7cutlass13device_kernelIN5flash11enable_sm90INS1_16FlashAttnFwdSm90INS1_25CollectiveMainloopFwdSm90ILi2EN4cute5tupleIJNS5_1CILi1EEES8_S8_EEENS6_IJNS7_ILi64EEESA_SA_EEELi512ENS_10bfloat16_tEfNS_4arch4Sm90ELb0ELb1ELb1ELb1ELb0ELb0ELb1ELb0ELb0ELb0ELb0ELb0EEENS1_21CollectiveEpilogueFwdINS6_IJSA_NS7_ILi512EEESA_EEES9_SC_SE_Li256ELb1ELb0ELb0ELb0EEENS1_36VarlenDynamicPersistentTileSchedulerILi64ELi64ELi256ELi32ELb0ELb0ELb1ELb1ELb0ELb1EEEEEEEEEvNT_6ParamsE,@"STO_CUDA_ENTRY STV_DEFAULT"
_ZN7cutlass13device_kernelIN5flash11enable_sm90INS1_16FlashAttnFwdSm90INS1_25CollectiveMainloopFwdSm90ILi2EN4cute5tupleIJNS5_1CILi1EEES8_S8_EEENS6_IJNS7_ILi64EEESA_SA_EEELi512ENS_10bfloat16_tEfNS_4arch4Sm90ELb0ELb1ELb1ELb1ELb0ELb0ELb1ELb0ELb0ELb0ELb0ELb0EEENS1_21CollectiveEpilogueFwdINS6_IJSA_NS7_ILi512EEESA_EEES9_SC_SE_Li256ELb1ELb0ELb0ELb0EEENS1_36VarlenDynamicPersistentTileSchedulerILi64ELi64ELi256ELi32ELb0ELb0ELb1ELb1ELb0ELb1EEEEEEEEEvNT_6ParamsE:
[----:B------:R-:W-:Y:S01]  /*0000*/  LDC R1, c[0x0][0x37c] ;  /* 0x0000df00ff017b82 */ /* 0x000fe20000000800 */
[----:B------:R-:W-:Y:S05]  /*0010*/  EXIT ;  /* 0x000000000000794d */ /* 0x000fea0003800000 */
.L_x_10:
        /* <DEDUP_REMOVED lines=14> */
.L_x_28:


//--------------------- .text._ZN7cutlass13device_kernelIN5flash11enable_sm90INS1_16FlashAttnFwdSm90INS1_25CollectiveMainloopFwdSm90ILi2EN4cute5tupleIJNS5_1CILi1EEES8_S8_EEENS6_IJNS7_ILi64EEESA_SA_EEELi512ENS_10bfloat16_tEfNS_4arch4Sm90ELb0ELb1ELb1ELb1ELb0ELb1ELb1ELb0ELb0ELb0ELb0ELb0EEENS1_21CollectiveEpilogueFwdINS6_IJSA_NS7_ILi512EEESA_EEES9_SC_SE_Li256ELb1ELb0ELb0ELb0EEENS1_36VarlenDynamicPersistentTileSchedulerILi64ELi64ELi256ELi32ELb0ELb0ELb1ELb1ELb0ELb1EEEEEEEEEvNT_6ParamsE --------------------------
	.section	.text._ZN7cutlass13device_kernelIN5flash11enable_sm90INS1_16FlashAttnFwdSm90INS1_25CollectiveMainloopFwdSm90ILi2EN4cute5tupleIJNS5_1CILi1EEES8_S8_EEENS6_IJNS7_ILi64EEESA_SA_EEELi512ENS_10bfloat16_tEfNS_4arch4Sm90ELb0ELb1ELb1ELb1ELb0ELb1ELb1ELb0ELb0ELb0ELb0ELb0EEENS1_21CollectiveEpilogueFwdINS6_IJSA_NS7_ILi512EEESA_EEES9_SC_SE_Li256ELb1ELb0ELb0ELb0EEENS1_36VarlenDynamicPersistentTileSchedulerILi64ELi64ELi256ELi32ELb0ELb0ELb1ELb1ELb0ELb1EEEEEEEEEvNT_6ParamsE,"ax",@progbits
	.align	128
.text._ZN7cutlass13device_kernelIN5flash11enable_sm90INS1_16FlashAttnFwdSm90INS1_25CollectiveMainloopFwdSm90ILi2EN4cute5tupleIJNS5_1CILi1EEES8_S8_EEENS6_IJNS7_ILi64EEESA_SA_EEELi512ENS_10bfloat16_tEfNS_4arch4Sm90ELb0ELb1ELb1ELb1ELb0ELb1ELb1ELb0ELb0ELb0ELb0ELb0EEENS1_21CollectiveEpilogueFwdINS6_IJSA_NS7_ILi512EEESA_EEES9_SC_SE_Li256ELb1ELb0ELb0ELb0EEENS1_36VarlenDynamicPersistentTileSchedulerILi64ELi64ELi256ELi32ELb0ELb0ELb1ELb1ELb0ELb1EEEEEEEEEvNT_6ParamsE:
        .type           _ZN7cutlass13device_kernelIN5flash11enable_sm90INS1_16FlashAttnFwdSm90INS1_25CollectiveMainloopFwdSm90ILi2EN4cute5tupleIJNS5_1CILi1EEES8_S8_EEENS6_IJNS7_ILi64EEESA_SA_EEELi512ENS_10bfloat16_tEfNS_4arch4Sm90ELb0ELb1ELb1ELb1ELb0ELb1ELb1ELb0ELb0ELb0ELb0ELb0EEENS1_21CollectiveEpilogueFwdINS6_IJSA_NS7_ILi512EEESA_EEES9_SC_SE_Li256ELb1ELb0ELb0ELb0EEENS1_36VarlenDynamicPersistentTileSchedulerILi64ELi64ELi256ELi32ELb0ELb0ELb1ELb1ELb0ELb1EEEEEEEEEvNT_6ParamsE,@function
        .size           _ZN7cutlass13device_kernelIN5flash11enable_sm90INS1_16FlashAttnFwdSm90INS1_25CollectiveMainloopFwdSm90ILi2EN4cute5tupleIJNS5_1CILi1EEES8_S8_EEENS6_IJNS7_ILi64EEESA_SA_EEELi512ENS_10bfloat16_tEfNS_4arch4Sm90ELb0ELb1ELb1ELb1ELb0ELb1ELb1ELb0ELb0ELb0ELb0ELb0EEENS1_21CollectiveEpilogueFwdINS6_IJSA_NS7_ILi512EEESA_EEES9_SC_SE_Li256ELb1ELb0ELb0ELb0EEENS1_36VarlenDynamicPersistentTileSchedulerILi64ELi64ELi256ELi32ELb0ELb0ELb1ELb1ELb0ELb1EEEEEEEEEvNT_6ParamsE,(.L_x_29 - _ZN7cutlass13device_kernelIN5flash11enable_sm90INS1_16FlashAttnFwdSm90INS1_25CollectiveMainloopFwdSm90ILi2EN4cute5tupleIJNS5_1CILi1EEES8_S8_EEENS6_IJNS7_ILi64EEESA_SA_EEELi512ENS_10bfloat16_tEfNS_4arch4Sm90ELb0ELb1ELb1ELb1ELb0ELb1ELb1ELb0ELb0ELb0ELb0ELb0EEENS1_21CollectiveEpilogueFwdINS6_IJSA_NS7_ILi512EEESA_EEES9_SC_SE_Li256ELb1ELb0ELb0ELb0EEENS1_36VarlenDynamicPersistentTileSchedulerILi64ELi64ELi256ELi32ELb0ELb0ELb1ELb1ELb0ELb1EEEEEEEEEvNT_6ParamsE)
        .other          _ZN7cutlass13device_kernelIN5flash11enable_sm90INS1_16FlashAttnFwdSm90INS1_25CollectiveMainloopFwdSm90ILi2EN4cute5tupleIJNS5_1CILi1EEES8_S8_EEENS6_IJNS7_ILi64EEESA_SA_EEELi512ENS_10bfloat16_tEfNS_4arch4Sm90ELb0ELb1ELb1ELb1ELb0ELb1ELb1ELb0ELb0ELb0ELb0ELb0EEENS1_21CollectiveEpilogueFwdINS6_IJSA_NS7_ILi512EEESA_EEES9_SC_SE_Li256ELb1ELb0ELb0ELb0EEENS1_36VarlenDynamicPersistentTileSchedulerILi64ELi64ELi256ELi32ELb0ELb0ELb1ELb1ELb0ELb1EEEEEEEEEvNT_6ParamsE,@"STO_CUDA_ENTRY STV_DEFAULT"
_ZN7cutlass13device_kernelIN5flash11enable_sm90INS1_16FlashAttnFwdSm90INS1_25CollectiveMainloopFwdSm90ILi2EN4cute5tupleIJNS5_1CILi1EEES8_S8_EEENS6_IJNS7_ILi64EEESA_SA_EEELi512ENS_10bfloat16_tEfNS_4arch4Sm90ELb0ELb1ELb1ELb1ELb0ELb1ELb1ELb0ELb0ELb0ELb0ELb0EEENS1_21CollectiveEpilogueFwdINS6_IJSA_NS7_ILi512EEESA_EEES9_SC_SE_Li256ELb1ELb0ELb0ELb0EEENS1_36VarlenDynamicPersistentTileSchedulerILi64ELi64ELi256ELi32ELb0ELb0ELb1ELb1ELb0ELb1EEEEEEEEEvNT_6ParamsE:
[----:B------:R-:W-:Y:S01]  /*0000*/  LDC R1, c[0x0][0x37c] ;  /* 0x0000df00ff017b82 */ /* 0x000fe20000000800 */
[----:B------:R-:W-:Y:S05]  /*0010*/  EXIT ;  /* 0x000000000000794d */ /* 0x000fea0003800000 */
.L_x_11:
        /* <DEDUP_REMOVED lines=14> */
.L_x_29:


//--------------------- .text._ZN7cutlass13device_kernelIN5flash11enable_sm90INS1_16FlashAttnFwdSm90INS1_25CollectiveMainloopFwdSm90ILi2EN4cute5tupleIJNS5_1CILi1EEES8_S8_EEENS6_IJNS7_ILi64EEESA_SA_EEELi512ENS_10bfloat16_tEfNS_4arch4Sm90ELb1ELb0ELb1ELb0ELb0ELb0ELb0ELb0ELb0ELb0ELb0ELb0EEENS1_21CollectiveEpilogueFwdINS6_IJSA_NS7_ILi512EEESA_EEES9_SC_SE_Li256ELb0ELb0ELb0ELb0EEENS1_30DynamicPersistentTileSchedulerILi256ELi32ELb0ELb0ELb1EEEEEEEEEvNT_6ParamsE --------------------------
	.section	.text._ZN7cutlass13device_kernelIN5flash11enable_sm90INS1_16FlashAttnFwdSm90INS1_25CollectiveMainloopFwdSm90ILi2EN4cute5tupleIJNS5_1CILi1EEES8_S8_EEENS6_IJNS7_ILi64EEESA_SA_EEELi512ENS_10bfloat16_tEfNS_4arch4Sm90ELb1ELb0ELb1ELb0ELb0ELb0ELb0ELb0ELb0ELb0ELb0ELb0EEENS1_21CollectiveEpilogueFwdINS6_IJSA_NS7_ILi512EEESA_EEES9_SC_SE_Li256ELb0ELb0ELb0ELb0EEENS1_30DynamicPersistentTileSchedulerILi256ELi32ELb0ELb0ELb1EEEEEEEEEvNT_6ParamsE,"ax",@progbits
	.align	128
.text._ZN7cutlass13device_kernelIN5flash11enable_sm90INS1_16FlashAttnFwdSm90INS1_25CollectiveMainloopFwdSm90ILi2EN4cute5tupleIJNS5_1CILi1EEES8_S8_EEENS6_IJNS7_ILi64EEESA_SA_EEELi512ENS_10bfloat16_tEfNS_4arch4Sm90ELb1ELb0ELb1ELb0ELb0ELb0ELb0ELb0ELb0ELb0ELb0ELb0EEENS1_21CollectiveEpilogueFwdINS6_IJSA_NS7_ILi512EEESA_EEES9_SC_SE_Li256ELb0ELb0ELb0ELb0EEENS1_30DynamicPersistentTileSchedulerILi256ELi32ELb0ELb0ELb1EEEEEEEEEvNT_6ParamsE:
        .type           _ZN7cutlass13device_kernelIN5flash11enable_sm90INS1_16FlashAttnFwdSm90INS1_25CollectiveMainloopFwdSm90ILi2EN4cute5tupleIJNS5_1CILi1EEES8_S8_EEENS6_IJNS7_ILi64EEESA_SA_EEELi512ENS_10bfloat16_tEfNS_4arch4Sm90ELb1ELb0ELb1ELb0ELb0ELb0ELb0ELb0ELb0ELb0ELb0ELb0EEENS1_21CollectiveEpilogueFwdINS6_IJSA_NS7_ILi512EEESA_EEES9_SC_SE_Li256ELb0ELb0ELb0ELb0EEENS1_30DynamicPersistentTileSchedulerILi256ELi32ELb0ELb0ELb1EEEEEEEEEvNT_6ParamsE,@function
        .size           _ZN7cutlass13device_kernelIN5flash11enable_sm90INS1_16FlashAttnFwdSm90INS1_25CollectiveMainloopFwdSm90ILi2EN4cute5tupleIJNS5_1CILi1EEES8_S8_EEENS6_IJNS7_ILi64EEESA_SA_EEELi512ENS_10bfloat16_tEfNS_4arch4Sm90ELb1ELb0ELb1ELb0ELb0ELb0ELb0ELb0ELb0ELb0ELb0ELb0EEENS1_21CollectiveEpilogueFwdINS6_IJSA_NS7_ILi512EEESA_EEES9_SC_SE_Li256ELb0ELb0ELb0ELb0EEENS1_30DynamicPersistentTileSchedulerILi256ELi32ELb0ELb0ELb1EEEEEEEEEvNT_6ParamsE,(.L_x_30 - _ZN7cutlass13device_kernelIN5flash11enable_sm90INS1_16FlashAttnFwdSm90INS1_25CollectiveMainloopFwdSm90ILi2EN4cute5tupleIJNS5_1CILi1EEES8_S8_EEENS6_IJNS7_ILi64EEESA_SA_EEELi512ENS_10bfloat16_tEfNS_4arch4Sm90ELb1ELb0ELb1ELb0ELb0ELb0ELb0ELb0ELb0ELb0ELb0ELb0EEENS1_21CollectiveEpilogueFwdINS6_IJSA_NS7_ILi512EEESA_EEES9_SC_SE_Li256ELb0ELb0ELb0ELb0EEENS1_30DynamicPersistentTileSchedulerILi256ELi32ELb0ELb0ELb1EEEEEEEEEvNT_6ParamsE)
        .other          _ZN7cutlass13device_kernelIN5flash11enable_sm90INS1_16FlashAttnFwdSm90INS1_25CollectiveMainloopFwdSm90ILi2EN4cute5tupleIJNS5_1CILi1EEES8_S8_EEENS6_IJNS7_ILi64EEESA_SA_EEELi512ENS_10bfloat16_tEfNS_4arch4Sm90ELb1ELb0ELb1ELb0ELb0ELb0ELb0ELb0ELb0ELb0ELb0ELb0EEENS1_21CollectiveEpilogueFwdINS6_IJSA_NS7_ILi512EEESA_EEES9_SC_SE_Li256ELb0ELb0ELb0ELb0EEENS1_30DynamicPersistentTileSchedulerILi256ELi32ELb0ELb0ELb1EEEEEEEEEvNT_6ParamsE,@"STO_CUDA_ENTRY STV_DEFAULT"
_ZN7cutlass13device_kernelIN5flash11enable_sm90INS1_16FlashAttnFwdSm90INS1_25CollectiveMainloopFwdSm90ILi2EN4cute5tupleIJNS5_1CILi1EEES8_S8_EEENS6_IJNS7_ILi64EEESA_SA_EEELi512ENS_10bfloat16_tEfNS_4arch4Sm90ELb1ELb0ELb1ELb0ELb0ELb0ELb0ELb0ELb0ELb0ELb0ELb0EEENS1_21CollectiveEpilogueFwdINS6_IJSA_NS7_ILi512EEESA_EEES9_SC_SE_Li256ELb0ELb0ELb0ELb0EEENS1_30DynamicPersistentTileSchedulerILi256ELi32ELb0ELb0ELb1EEEEEEEEEvNT_6ParamsE:
[----:B------:R-:W-:Y:S01]  /*0000*/  LDC R1, c[0x0][0x37c] ;  /* 0x0000df00ff017b82 */ /* 0x000fe20000000800 */
[----:B------:R-:W-:Y:S05]  /*0010*/  EXIT ;  /* 0x000000000000794d */ /* 0x000fea0003800000 */
.L_x_12:
        /* <DEDUP_REMOVED lines=14> */
.L_x_30:


//--------------------- .text._ZN7cutlass13device_kernelIN5flash11enable_sm90INS1_16FlashAttnFwdSm90INS1_25CollectiveMainloopFwdSm90ILi2EN4cute5tupleIJNS5_1CILi1EEES8_S8_EEENS6_IJNS7_ILi64EEESA_SA_EEELi512ENS_10bfloat16_tEfNS_4arch4Sm90ELb1ELb0ELb1ELb0ELb0ELb0ELb1ELb0ELb0ELb0ELb0ELb0EEENS1_21CollectiveEpilogueFwdINS6_IJSA_NS7_ILi512EEESA_EEES9_SC_SE_Li256ELb0ELb0ELb0ELb0EEENS1_30DynamicPersistentTileSchedulerILi256ELi32ELb0ELb0ELb1EEEEEEEEEvNT_6ParamsE --------------------------
	.section	.text._ZN7cutlass13device_kernelIN5flash11enable_sm90INS1_16FlashAttnFwdSm90INS1_25CollectiveMainloopFwdSm90ILi2EN4cute5tupleIJNS5_1CILi1EEES8_S8_EEENS6_IJNS7_ILi64EEESA_SA_EEELi512ENS_10bfloat16_tEfNS_4arch4Sm90ELb1ELb0ELb1ELb0ELb0ELb0ELb1ELb0ELb0ELb0ELb0ELb0EEENS1_21CollectiveEpilogueFwdINS6_IJSA_NS7_ILi512EEESA_EEES9_SC_SE_Li256ELb0ELb0ELb0ELb0EEENS1_30DynamicPersistentTileSchedulerILi256ELi32ELb0ELb0ELb1EEEEEEEEEvNT_6ParamsE,"ax",@progbits
	.align	128
.text._ZN7cutlass13device_kernelIN5flash11enable_sm90INS1_16FlashAttnFwdSm90INS1_25CollectiveMainloopFwdSm90ILi2EN4cute5tupleIJNS5_1CILi1EEES8_S8_EEENS6_IJNS7_ILi64EEESA_SA_EEELi512ENS_10bfloat16_tEfNS_4arch4Sm90ELb1ELb0ELb1ELb0ELb0ELb0ELb1ELb0ELb0ELb0ELb0ELb0EEENS1_21CollectiveEpilogueFwdINS6_IJSA_NS7_ILi512EEESA_EEES9_SC_SE_Li256ELb0ELb0ELb0ELb0EEENS1_30DynamicPersistentTileSchedulerILi256ELi32ELb0ELb0ELb1EEEEEEEEEvNT_6ParamsE:
        .type           _ZN7cutlass13device_kernelIN5flash11enable_sm90INS1_16FlashAttnFwdSm90INS1_25CollectiveMainloopFwdSm90ILi2EN4cute5tupleIJNS5_1CILi1EEES8_S8_EEENS6_IJNS7_ILi64EEESA_SA_EEELi512ENS_10bfloat16_tEfNS_4arch4Sm90ELb1ELb0ELb1ELb0ELb0ELb0ELb1ELb0ELb0ELb0ELb0ELb0EEENS1_21CollectiveEpilogueFwdINS6_IJSA_NS7_ILi512EEESA_EEES9_SC_SE_Li256ELb0ELb0ELb0ELb0EEENS1_30DynamicPersistentTileSchedulerILi256ELi32ELb0ELb0ELb1EEEEEEEEEvNT_6ParamsE,@function
        .size           _ZN7cutlass13device_kernelIN5flash11enable_sm90INS1_16FlashAttnFwdSm90INS1_25CollectiveMainloopFwdSm90ILi2EN4cute5tupleIJNS5_1CILi1EEES8_S8_EEENS6_IJNS7_ILi64EEESA_SA_EEELi512ENS_10bfloat16_tEfNS_4arch4Sm90ELb1ELb0ELb1ELb0ELb0ELb0ELb1ELb0ELb0ELb0ELb0ELb0EEENS1_21CollectiveEpilogueFwdINS6_IJSA_NS7_ILi512EEESA_EEES9_SC_SE_Li256ELb0ELb0ELb0ELb0EEENS1_30DynamicPersistentTileSchedulerILi256ELi32ELb0ELb0ELb1EEEEEEEEEvNT_6ParamsE,(.L_x_31 - _ZN7cutlass13device_kernelIN5flash11enable_sm90INS1_16FlashAttnFwdSm90INS1_25CollectiveMainloopFwdSm90ILi2EN4cute5tupleIJNS5_1CILi1EEES8_S8_EEENS6_IJNS7_ILi64EEESA_SA_EEELi512ENS_10bfloat16_tEfNS_4arch4Sm90ELb1ELb0ELb1ELb0ELb0ELb0ELb1ELb0ELb0ELb0ELb0ELb0EEENS1_21CollectiveEpilogueFwdINS6_IJSA_NS7_ILi512EEESA_EEES9_SC_SE_Li256ELb0ELb0ELb0ELb0EEENS1_30DynamicPersistentTileSchedulerILi256ELi32ELb0ELb0ELb1EEEEEEEEEvNT_6ParamsE)
        .other          _ZN7cutlass13device_kernelIN5flash11enable_sm90INS1_16FlashAttnFwdSm90INS1_25CollectiveMainloopFwdSm90ILi2EN4cute5tupleIJNS5_1CILi1EEES8_S8_EEENS6_IJNS7_ILi64EEESA_SA_EEELi512ENS_10bfloat16_tEfNS_4arch4Sm90ELb1ELb0ELb1ELb0ELb0ELb0ELb1ELb0ELb0ELb0ELb0ELb0EEENS1_21CollectiveEpilogueFwdINS6_IJSA_NS7_ILi512EEESA_EEES9_SC_SE_Li256ELb0ELb0ELb0ELb0EEENS1_30DynamicPersistentTileSchedulerILi256ELi32ELb0ELb0ELb1EEEEEEEEEvNT_6ParamsE,@"STO_CUDA_ENTRY STV_DEFAULT"
_ZN7cutlass13device_kernelIN5flash11enable_sm90INS1_16FlashAttnFwdSm90INS1_25CollectiveMainloopFwdSm90ILi2EN4cute5tupleIJNS5_1CILi1EEES8_S8_EEENS6_IJNS7_ILi64EEESA_SA_EEELi512ENS_10bfloat16_tEfNS_4arch4Sm90ELb1ELb0ELb1ELb0ELb0ELb0ELb1ELb0ELb0ELb0ELb0ELb0EEENS1_21CollectiveEpilogueFwdINS6_IJSA_NS7_ILi512EEESA_EEES9_SC_SE_Li256ELb0ELb0ELb0ELb0EEENS1_30DynamicPersistentTileSchedulerILi256ELi32ELb0ELb0ELb1EEEEEEEEEvNT_6ParamsE:
[----:B------:R-:W-:Y:S01]  /*0000*/  LDC R1, c[0x0][0x37c] ;  /* 0x0000df00ff017b82 */ /* 0x000fe20000000800 */
[----:B------:R-:W-:Y:S05]  /*0010*/  EXIT ;  /* 0x000000000000794d */ /* 0x000fea0003800000 */
.L_x_13:
        /* <DEDUP_REMOVED lines=14> */
.L_x_31:


//--------------------- .text._ZN7cutlass13device_kernelIN5flash11enable_sm90INS1_16FlashAttnFwdSm90INS1_25CollectiveMainloopFwdSm90ILi2EN4cute5tupleIJNS5_1CILi1EEES8_S8_EEENS6_IJNS7_ILi64EEESA_SA_EEELi512ENS_10bfloat16_tEfNS_4arch4Sm90ELb1ELb0ELb1ELb1ELb0ELb0ELb0ELb0ELb0ELb0ELb0ELb0EEENS1_21CollectiveEpilogueFwdINS6_IJSA_NS7_ILi512EEESA_EEES9_SC_SE_Li256ELb1ELb0ELb0ELb0EEENS1_36VarlenDynamicPersistentTileSchedulerILi64ELi64ELi256ELi32ELb0ELb0ELb1ELb1ELb1ELb1EEEEEEEEEvNT_6ParamsE --------------------------
	.section	.text._ZN7cutlass13device_kernelIN5flash11enable_sm90INS1_16FlashAttnFwdSm90INS1_25CollectiveMainloopFwdSm90ILi2EN4cute5tupleIJNS5_1CILi1EEES8_S8_EEENS6_IJNS7_ILi64EEESA_SA_EEELi512ENS_10bfloat16_tEfNS_4arch4Sm90ELb1ELb0ELb1ELb1ELb0ELb0ELb0ELb0ELb0ELb0ELb0ELb0EEENS1_21CollectiveEpilogueFwdINS6_IJSA_NS7_ILi512EEESA_EEES9_SC_SE_Li256ELb1ELb0ELb0ELb0EEENS1_36VarlenDynamicPersistentTileSchedulerILi64ELi64ELi256ELi32ELb0ELb0ELb1ELb1ELb1ELb1EEEEEEEEEvNT_6ParamsE,"ax",@progbits
	.align	128
.text._ZN7cutlass13device_kernelIN5flash11enable_sm90INS1_16FlashAttnFwdSm90INS1_25CollectiveMainloopFwdSm90ILi2EN4cute5tupleIJNS5_1CILi1EEES8_S8_EEENS6_IJNS7_ILi64EEESA_SA_EEELi512ENS_10bfloat16_tEfNS_4arch4Sm90ELb1ELb0ELb1ELb1ELb0ELb0ELb0ELb0ELb0ELb0ELb0ELb0EEENS1_21CollectiveEpilogueFwdINS6_IJSA_NS7_ILi512EEESA_EEES9_SC_SE_Li256ELb1ELb0ELb0ELb0EEENS1_36VarlenDynamicPersistentTileSchedulerILi64ELi64ELi256ELi32ELb0ELb0ELb1ELb1ELb1ELb1EEEEEEEEEvNT_6ParamsE:
        .type           _ZN7cutlass13device_kernelIN5flash11enable_sm90INS1_16FlashAttnFwdSm90INS1_25CollectiveMainloopFwdSm90ILi2EN4cute5tupleIJNS5_1CILi1EEES8_S8_EEENS6_IJNS7_ILi64EEESA_SA_EEELi512ENS_10bfloat16_tEfNS_4arch4Sm90ELb1ELb0ELb1ELb1ELb0ELb0ELb0ELb0ELb0ELb0ELb0ELb0EEENS1_21CollectiveEpilogueFwdINS6_IJSA_NS7_ILi512EEESA_EEES9_SC_SE_Li256ELb1ELb0ELb0ELb0EEENS1_36VarlenDynamicPersistentTileSchedulerILi64ELi64ELi256ELi32ELb0ELb0ELb1ELb1ELb1ELb1EEEEEEEEEvNT_6ParamsE,@function
        .size           _ZN7cutlass13device_kernelIN5flash11enable_sm90INS1_16FlashAttnFwdSm90INS1_25CollectiveMainloopFwdSm90ILi2EN4cute5tupleIJNS5_1CILi1EEES8_S8_EEENS6_IJNS7_ILi64EEESA_SA_EEELi512ENS_10bfloat16_tEfNS_4arch4Sm90ELb1ELb0ELb1ELb1ELb0ELb0ELb0ELb0ELb0ELb0ELb0ELb0EEENS1_21CollectiveEpilogueFwdINS6_IJSA_NS7_ILi512EEESA_EEES9_SC_SE_Li256ELb1ELb0ELb0ELb0EEENS1_36VarlenDynamicPersistentTileSchedulerILi64ELi64ELi256ELi32ELb0ELb0ELb1ELb1ELb1ELb1EEEEEEEEEvNT_6ParamsE,(.L_x_32 - _ZN7cutlass13device_kernelIN5flash11enable_sm90INS1_16FlashAttnFwdSm90INS1_25CollectiveMainloopFwdSm90ILi2EN4cute5tupleIJNS5_1CILi1EEES8_S8_EEENS6_IJNS7_ILi64EEESA_SA_EEELi512ENS_10bfloat16_tEfNS_4arch4Sm90ELb1ELb0ELb1ELb1ELb0ELb0ELb0ELb0ELb0ELb0ELb0ELb0EEENS1_21CollectiveEpilogueFwdINS6_IJSA_NS7_ILi512EEESA_EEES9_SC_SE_Li256ELb1ELb0ELb0ELb0EEENS1_36VarlenDynamicPersistentTileSchedulerILi64ELi64ELi256ELi32ELb0ELb0ELb1ELb1ELb1ELb1EEEEEEEEEvNT_6ParamsE)
        .other          _ZN7cutlass13device_kernelIN5flash11enable_sm90INS1_16FlashAttnFwdSm90INS1_25CollectiveMainloopFwdSm90ILi2EN4cute5tupleIJNS5_1CILi1EEES8_S8_EEENS6_IJNS7_ILi64EEESA_SA_EEELi512ENS_10bfloat16_tEfNS_4arch4Sm90ELb1ELb0ELb1ELb1ELb0ELb0ELb0ELb0ELb0ELb0ELb0ELb0EEENS1_21CollectiveEpilogueFwdINS6_IJSA_NS7_ILi512EEESA_EEES9_SC_SE_Li256ELb1ELb0ELb0ELb0EEENS1_36VarlenDynamicPersistentTileSchedulerILi64ELi64ELi256ELi32ELb0ELb0ELb1ELb1ELb1ELb1EEEEEEEEEvNT_6ParamsE,@"STO_CUDA_ENTRY STV_DEFAULT"
_ZN7cutlass13device_kernelIN5flash11enable_sm90INS1_16FlashAttnFwdSm90INS1_25CollectiveMainloopFwdSm90ILi2EN4cute5tupleIJNS5_1CILi1EEES8_S8_EEENS6_IJNS7_ILi64EEESA_SA_EEELi512ENS_10bfloat16_tEfNS_4arch4Sm90ELb1ELb0ELb1ELb1ELb0ELb0ELb0ELb0ELb0ELb0ELb0ELb0EEENS1_21CollectiveEpilogueFwdINS6_IJSA_NS7_ILi512EEESA_EEES9_SC_SE_Li256ELb1ELb0ELb0ELb0EEENS1_36VarlenDynamicPersistentTileSchedulerILi64ELi64ELi256ELi32ELb0ELb0ELb1ELb1ELb1ELb1EEEEEEEEEvNT_6ParamsE:
[----:B------:R-:W-:Y:S01]  /*0000*/  LDC R1, c[0x0][0x37c] ;  /* 0x0000df00ff017b82 */ /* 0x000fe20000000800 */
[----:B------:R-:W-:Y:S05]  /*0010*/  EXIT ;  /* 0x000000000000794d */ /* 0x000fea0003800000 */
.L_x_14:
        /* <DEDUP_REMOVED lines=14> */
.L_x_32:


//--------------------- .text._ZN7cutlass13device_kernelIN5flash11enable_sm90INS1_16FlashAttnFwdSm90INS1_25CollectiveMainloopFwdSm90ILi2EN4cute5tupleIJNS5_1CILi1EEES8_S8_EEENS6_IJNS7_ILi64EEESA_SA_EEELi512ENS_10bfloat16_tEfNS_4arch4Sm90ELb1ELb0ELb1ELb1ELb0ELb1ELb0ELb0ELb0ELb0ELb0ELb0EEENS1_21CollectiveEpilogueFwdINS6_IJSA_NS7_ILi512EEESA_EEES9_SC_SE_Li256ELb1ELb0ELb0ELb0EEENS1_36VarlenDynamicPersistentTileSchedulerILi64ELi64ELi256ELi32ELb0ELb0ELb1ELb1ELb1ELb1EEEEEEEEEvNT_6ParamsE --------------------------
	.section	.text._ZN7cutlass13device_kernelIN5flash11enable_sm90INS1_16FlashAttnFwdSm90INS1_25CollectiveMainloopFwdSm90ILi2EN4cute5tupleIJNS5_1CILi1EEES8_S8_EEENS6_IJNS7_ILi64EEESA_SA_EEELi512ENS_10bfloat16_tEfNS_4arch4Sm90ELb1ELb0ELb1ELb1ELb0ELb1ELb0ELb0ELb0ELb0ELb0ELb0EEENS1_21CollectiveEpilogueFwdINS6_IJSA_NS7_ILi512EEESA_EEES9_SC_SE_Li256ELb1ELb0ELb0ELb0EEENS1_36VarlenDynamicPersistentTileSchedulerILi64ELi64ELi256ELi32ELb0ELb0ELb1ELb1ELb1ELb1EEEEEEEEEvNT_6ParamsE,"ax",@progbits
	.align	128
.text._ZN7cutlass13device_kernelIN5flash11enable_sm90INS1_16FlashAttnFwdSm90INS1_25CollectiveMainloopFwdSm90ILi2EN4cute5tupleIJNS5_1CILi1EEES8_S8_EEENS6_IJNS7_ILi64EEESA_SA_EEELi512ENS_10bfloat16_tEfNS_4arch4Sm90ELb1ELb0ELb1ELb1ELb0ELb1ELb0ELb0ELb0ELb0ELb0ELb0EEENS1_21CollectiveEpilogueFwdINS6_IJSA_NS7_ILi512EEESA_EEES9_SC_SE_Li256ELb1ELb0ELb0ELb0EEENS1_36VarlenDynamicPersistentTileSchedulerILi64ELi64ELi256ELi32ELb0ELb0ELb1ELb1ELb1ELb1EEEEEEEEEvNT_6ParamsE:
        .type           _ZN7cutlass13device_kernelIN5flash11enable_sm90INS1_16FlashAttnFwdSm90INS1_25CollectiveMainloopFwdSm90ILi2EN4cute5tupleIJNS5_1CILi1EEES8_S8_EEENS6_IJNS7_ILi64EEESA_SA_EEELi512ENS_10bfloat16_tEfNS_4arch4Sm90ELb1ELb0ELb1ELb1ELb0ELb1ELb0ELb0ELb0ELb0ELb0ELb0EEENS1_21CollectiveEpilogueFwdINS6_IJSA_NS7_ILi512EEESA_EEES9_SC_SE_Li256ELb1ELb0ELb0ELb0EEENS1_36VarlenDynamicPersistentTileSchedulerILi64ELi64ELi256ELi32ELb0ELb0ELb1ELb1ELb1ELb1EEEEEEEEEvNT_6ParamsE,@function
        .size           _ZN7cutlass13device_kernelIN5flash11enable_sm90INS1_16FlashAttnFwdSm90INS1_25CollectiveMainloopFwdSm90ILi2EN4cute5tupleIJNS5_1CILi1EEES8_S8_EEENS6_IJNS7_ILi64EEESA_SA_EEELi512ENS_10bfloat16_tEfNS_4arch4Sm90ELb1ELb0ELb1ELb1ELb0ELb1ELb0ELb0ELb0ELb0ELb0ELb0EEENS1_21CollectiveEpilogueFwdINS6_IJSA_NS7_ILi512EEESA_EEES9_SC_SE_Li256ELb1ELb0ELb0ELb0EEENS1_36VarlenDynamicPersistentTileSchedulerILi64ELi64ELi256ELi32ELb0ELb0ELb1ELb1ELb1ELb1EEEEEEEEEvNT_6ParamsE,(.L_x_33 - _ZN7cutlass13device_kernelIN5flash11enable_sm90INS1_16FlashAttnFwdSm90INS1_25CollectiveMainloopFwdSm90ILi2EN4cute5tupleIJNS5_1CILi1EEES8_S8_EEENS6_IJNS7_ILi64EEESA_SA_EEELi512ENS_10bfloat16_tEfNS_4arch4Sm90ELb1ELb0ELb1ELb1ELb0ELb1ELb0ELb0ELb0ELb0ELb0ELb0EEENS1_21CollectiveEpilogueFwdINS6_IJSA_NS7_ILi512EEESA_EEES9_SC_SE_Li256ELb1ELb0ELb0ELb0EEENS1_36VarlenDynamicPersistentTileSchedulerILi64ELi64ELi256ELi32ELb0ELb0ELb1ELb1ELb1ELb1EEEEEEEEEvNT_6ParamsE)
        .other          _ZN7cutlass13device_kernelIN5flash11enable_sm90INS1_16FlashAttnFwdSm90INS1_25CollectiveMainloopFwdSm90ILi2EN4cute5tupleIJNS5_1CILi1EEES8_S8_EEENS6_IJNS7_ILi64EEESA_SA_EEELi512ENS_10bfloat16_tEfNS_4arch4Sm90ELb1ELb0ELb1ELb1ELb0ELb1ELb0ELb0ELb0ELb0ELb0ELb0EEENS1_21CollectiveEpilogueFwdINS6_IJSA_NS7_ILi512EEESA_EEES9_SC_SE_Li256ELb1ELb0ELb0ELb0EEENS1_36VarlenDynamicPersistentTileSchedulerILi64ELi64ELi256ELi32ELb0ELb0ELb1ELb1ELb1ELb1EEEEEEEEEvNT_6ParamsE,@"STO_CUDA_ENTRY STV_DEFAULT"
_ZN7cutlass13device_kernelIN5flash11enable_sm90INS1_16FlashAttnFwdSm90INS1_25CollectiveMainloopFwdSm90ILi2EN4cute5tupleIJNS5_1CILi1EEES8_S8_EEENS6_IJNS7_ILi64EEESA_SA_EEELi512ENS_10bfloat16_tEfNS_4arch4Sm90ELb1ELb0ELb1ELb1ELb0ELb1ELb0ELb0ELb0ELb0ELb0ELb0EEENS1_21CollectiveEpilogueFwdINS6_IJSA_NS7_ILi512EEESA_EEES9_SC_SE_Li256ELb1ELb0ELb0ELb0EEENS1_36VarlenDynamicPersistentTileSchedulerILi64ELi64ELi256ELi32ELb0ELb0ELb1ELb1ELb1ELb1EEEEEEEEEvNT_6ParamsE:
[----:B------:R-:W-:Y:S01]  /*0000*/  LDC R1, c[0x0][0x37c] ;  /* 0x0000df00ff017b82 */ /* 0x000fe20000000800 */
[----:B------:R-:W-:Y:S05]  /*0010*/  EXIT ;  /* 0x000000000000794d */ /* 0x000fea0003800000 */
.L_x_15:
        /* <DEDUP_REMOVED lines=14> */
.L_x_33:


//--------------------- .text._ZN7cutlass13device_kernelIN5flash11enable_sm90INS1_16FlashAttnFwdSm90INS1_25CollectiveMainloopFwdSm90ILi2EN4cute5tupleIJNS5_1CILi1EEES8_S8_EEENS6_IJNS7_ILi64EEESA_SA_EEELi512ENS_10bfloat16_tEfNS_4arch4Sm90ELb1ELb0ELb1ELb1ELb0ELb0ELb1ELb0ELb0ELb0ELb0ELb0EEENS1_21CollectiveEpilogueFwdINS6_IJSA_NS7_ILi512EEESA_EEES9_SC_SE_Li256ELb1ELb0ELb0ELb0EEENS1_36VarlenDynamicPersistentTileSchedulerILi64ELi64ELi256ELi32ELb0ELb0ELb1ELb1ELb1ELb1EEEEEEEEEvNT_6ParamsE --------------------------
	.section	.text._ZN7cutlass13device_kernelIN5flash11enable_sm90INS1_16FlashAttnFwdSm90INS1_25CollectiveMainloopFwdSm90ILi2EN4cute5tupleIJNS5_1CILi1EEES8_S8_EEENS6_IJNS7_ILi64EEESA_SA_EEELi512ENS_10bfloat16_tEfNS_4arch4Sm90ELb1ELb0ELb1ELb1ELb0ELb0ELb1ELb0ELb0ELb0ELb0ELb0EEENS1_21CollectiveEpilogueFwdINS6_IJSA_NS7_ILi512EEESA_EEES9_SC_SE_Li256ELb1ELb0ELb0ELb0EEENS1_36VarlenDynamicPersistentTileSchedulerILi64ELi64ELi256ELi32ELb0ELb0ELb1ELb1ELb1ELb1EEEEEEEEEvNT_6ParamsE,"ax",@progbits
	.align	128
.text._ZN7cutlass13device_kernelIN5flash11enable_sm90INS1_16FlashAttnFwdSm90INS1_25CollectiveMainloopFwdSm90ILi2EN4cute5tupleIJNS5_1CILi1EEES8_S8_EEENS6_IJNS7_ILi64EEESA_SA_EEELi512ENS_10bfloat16_tEfNS_4arch4Sm90ELb1ELb0ELb1ELb1ELb0ELb0ELb1ELb0ELb0ELb0ELb0ELb0EEENS1_21CollectiveEpilogueFwdINS6_IJSA_NS7_ILi512EEESA_EEES9_SC_SE_Li256ELb1ELb0ELb0ELb0EEENS1_36VarlenDynamicPersistentTileSchedulerILi64ELi64ELi256ELi32ELb0ELb0ELb1ELb1ELb1ELb1EEEEEEEEEvNT_6ParamsE:
        .type           _ZN7cutlass13device_kernelIN5flash11enable_sm90INS1_16FlashAttnFwdSm90INS1_25CollectiveMainloopFwdSm90ILi2EN4cute5tupleIJNS5_1CILi1EEES8_S8_EEENS6_IJNS7_ILi64EEESA_SA_EEELi512ENS_10bfloat16_tEfNS_4arch4Sm90ELb1ELb0ELb1ELb1ELb0ELb0ELb1ELb0ELb0ELb0ELb0ELb0EEENS1_21CollectiveEpilogueFwdINS6_IJSA_NS7_ILi512EEESA_EEES9_SC_SE_Li256ELb1ELb0ELb0ELb0EEENS1_36VarlenDynamicPersistentTileSchedulerILi64ELi64ELi256ELi32ELb0ELb0ELb1ELb1ELb1ELb1EEEEEEEEEvNT_6ParamsE,@function
        .size           _ZN7cutlass13device_kernelIN5flash11enable_sm90INS1_16FlashAttnFwdSm90INS1_25CollectiveMainloopFwdSm90ILi2EN4cute5tupleIJNS5_1CILi1EEES8_S8_EEENS6_IJNS7_ILi64EEESA_SA_EEELi512ENS_10bfloat16_tEfNS_4arch4Sm90ELb1ELb0ELb1ELb1ELb0ELb0ELb1ELb0ELb0ELb0ELb0ELb0EEENS1_21CollectiveEpilogueFwdINS6_IJSA_NS7_ILi512EEESA_EEES9_SC_SE_Li256ELb1ELb0ELb0ELb0EEENS1_36VarlenDynamicPersistentTileSchedulerILi64ELi64ELi256ELi32ELb0ELb0ELb1ELb1ELb1ELb1EEEEEEEEEvNT_6ParamsE,(.L_x_34 - _ZN7cutlass13device_kernelIN5flash11enable_sm90INS1_16FlashAttnFwdSm90INS1_25CollectiveMainloopFwdSm90ILi2EN4cute5tupleIJNS5_1CILi1EEES8_S8_EEENS6_IJNS7_ILi64EEESA_SA_EEELi512ENS_10bfloat16_tEfNS_4arch4Sm90ELb1ELb0ELb1ELb1ELb0ELb0ELb1ELb0ELb0ELb0ELb0ELb0EEENS1_21CollectiveEpilogueFwdINS6_IJSA_NS7_ILi512EEESA_EEES9_SC_SE_Li256ELb1ELb0ELb0ELb0EEENS1_36VarlenDynamicPersistentTileSchedulerILi64ELi64ELi256ELi32ELb0ELb0ELb1ELb1ELb1ELb1EEEEEEEEEvNT_6ParamsE)
        .other          _ZN7cutlass13device_kernelIN5flash11enable_sm90INS1_16FlashAttnFwdSm90INS1_25CollectiveMainloopFwdSm90ILi2EN4cute5tupleIJNS5_1CILi1EEES8_S8_EEENS6_IJNS7_ILi64EEESA_SA_EEELi512ENS_10bfloat16_tEfNS_4arch4Sm90ELb1ELb0ELb1ELb1ELb0ELb0ELb1ELb0ELb0ELb0ELb0ELb0EEENS1_21CollectiveEpilogueFwdINS6_IJSA_NS7_ILi512EEESA_EEES9_SC_SE_Li256ELb1ELb0ELb0ELb0EEENS1_36VarlenDynamicPersistentTileSchedulerILi64ELi64ELi256ELi32ELb0ELb0ELb1ELb1ELb1ELb1EEEEEEEEEvNT_6ParamsE,@"STO_CUDA_ENTRY STV_DEFAULT"
_ZN7cutlass13device_kernelIN5flash11enable_sm90INS1_16FlashAttnFwdSm90INS1_25CollectiveMainloopFwdSm90ILi2EN4cute5tupleIJNS5_1CILi1EEES8_S8_EEENS6_IJNS7_ILi64EEESA_SA_EEELi512ENS_10bfloat16_tEfNS_4arch4Sm90ELb1ELb0ELb1ELb1ELb0ELb0ELb1ELb0ELb0ELb0ELb0ELb0EEENS1_21CollectiveEpilogueFwdINS6_IJSA_NS7_ILi512EEESA_EEES9_SC_SE_Li256ELb1ELb0ELb0ELb0EEENS1_36VarlenDynamicPersistentTileSchedulerILi64ELi64ELi256ELi32ELb0ELb0ELb1ELb1ELb1ELb1EEEEEEEEEvNT_6ParamsE:
[----:B------:R-:W-:Y:S01]  /*0000*/  LDC R1, c[0x0][0x37c] ;  /* 0x0000df00ff017b82 */ /* 0x000fe20000000800 */
[----:B------:R-:W-:Y:S05]  /*0010*/  EXIT ;  /* 0x000000000000794d */ /* 0x000fea0003800000 */
.L_x_16:
        /* <DEDUP_REMOVED lines=14> */
.L_x_34:


//--------------------- .text._ZN7cutlass13device_kernelIN5flash11enable_sm90INS1_16FlashAttnFwdSm90INS1_25CollectiveMainloopFwdSm90ILi2EN4cute5tupleIJNS5_1CILi1EEES8_S8_EEENS6_IJNS7_ILi64EEESA_SA_EEELi512ENS_10bfloat16_tEfNS_4arch4Sm90ELb1ELb0ELb1ELb1ELb0ELb1ELb1ELb0ELb0ELb0ELb0ELb0EEENS1_21CollectiveEpilogueFwdINS6_IJSA_NS7_ILi512EEESA_EEES9_SC_SE_Li256ELb1ELb0ELb0ELb0EEENS1_36VarlenDynamicPersistentTileSchedulerILi64ELi64ELi256ELi32ELb0ELb0ELb1ELb1ELb1ELb1EEEEEEEEEvNT_6ParamsE --------------------------
	.section	.text._ZN7cutlass13device_kernelIN5flash11enable_sm90INS1_16FlashAttnFwdSm90INS1_25CollectiveMainloopFwdSm90ILi2EN4cute5tupleIJNS5_1CILi1EEES8_S8_EEENS6_IJNS7_ILi64EEESA_SA_EEELi512ENS_10bfloat16_tEfNS_4arch4Sm90ELb1ELb0ELb1ELb1ELb0ELb1ELb1ELb0ELb0ELb0ELb0ELb0EEENS1_21CollectiveEpilogueFwdINS6_IJSA_NS7_ILi512EEESA_EEES9_SC_SE_Li256ELb1ELb0ELb0ELb0EEENS1_36VarlenDynamicPersistentTileSchedulerILi64ELi64ELi256ELi32ELb0ELb0ELb1ELb1ELb1ELb1EEEEEEEEEvNT_6ParamsE,"ax",@progbits
	.align	128
.text._ZN7cutlass13device_kernelIN5flash11enable_sm90INS1_16FlashAttnFwdSm90INS1_25CollectiveMainloopFwdSm90ILi2EN4cute5tupleIJNS5_1CILi1EEES8_S8_EEENS6_IJNS7_ILi64EEESA_SA_EEELi512ENS_10bfloat16_tEfNS_4arch4Sm90ELb1ELb0ELb1ELb1ELb0ELb1ELb1ELb0ELb0ELb0ELb0ELb0EEENS1_21CollectiveEpilogueFwdINS6_IJSA_NS7_ILi512EEESA_EEES9_SC_SE_Li256ELb1ELb0ELb0ELb0EEENS1_36VarlenDynamicPersistentTileSchedulerILi64ELi64ELi256ELi32ELb0ELb0ELb1ELb1ELb1ELb1EEEEEEEEEvNT_6ParamsE:
        .type           _ZN7cutlass13device_kernelIN5flash11enable_sm90INS1_16FlashAttnFwdSm90INS1_25CollectiveMainloopFwdSm90ILi2EN4cute5tupleIJNS5_1CILi1EEES8_S8_EEENS6_IJNS7_ILi64EEESA_SA_EEELi512ENS_10bfloat16_tEfNS_4arch4Sm90ELb1ELb0ELb1ELb1ELb0ELb1ELb1ELb0ELb0ELb0ELb0ELb0EEENS1_21CollectiveEpilogueFwdINS6_IJSA_NS7_ILi512EEESA_EEES9_SC_SE_Li256ELb1ELb0ELb0ELb0EEENS1_36VarlenDynamicPersistentTileSchedulerILi64ELi64ELi256ELi32ELb0ELb0ELb1ELb1ELb1ELb1EEEEEEEEEvNT_6ParamsE,@function
        .size           _ZN7cutlass13device_kernelIN5flash11enable_sm90INS1_16FlashAttnFwdSm90INS1_25CollectiveMainloopFwdSm90ILi2EN4cute5tupleIJNS5_1CILi1EEES8_S8_EEENS6_IJNS7_ILi64EEESA_SA_EEELi512ENS_10bfloat16_tEfNS_4arch4Sm90ELb1ELb0ELb1ELb1ELb0ELb1ELb1ELb0ELb0ELb0ELb0ELb0EEENS1_21CollectiveEpilogueFwdINS6_IJSA_NS7_ILi512EEESA_EEES9_SC_SE_Li256ELb1ELb0ELb0ELb0EEENS1_36VarlenDynamicPersistentTileSchedulerILi64ELi64ELi256ELi32ELb0ELb0ELb1ELb1ELb1ELb1EEEEEEEEEvNT_6ParamsE,(.L_x_35 - _ZN7cutlass13device_kernelIN5flash11enable_sm90INS1_16FlashAttnFwdSm90INS1_25CollectiveMainloopFwdSm90ILi2EN4cute5tupleIJNS5_1CILi1EEES8_S8_EEENS6_IJNS7_ILi64EEESA_SA_EEELi512ENS_10bfloat16_tEfNS_4arch4Sm90ELb1ELb0ELb1ELb1ELb0ELb1ELb1ELb0ELb0ELb0ELb0ELb0EEENS1_21CollectiveEpilogueFwdINS6_IJSA_NS7_ILi512EEESA_EEES9_SC_SE_Li256ELb1ELb0ELb0ELb0EEENS1_36VarlenDynamicPersistentTileSchedulerILi64ELi64ELi256ELi32ELb0ELb0ELb1ELb1ELb1ELb1EEEEEEEEEvNT_6ParamsE)
        .other          _ZN7cutlass13device_kernelIN5flash11enable_sm90INS1_16FlashAttnFwdSm90INS1_25CollectiveMainloopFwdSm90ILi2EN4cute5tupleIJNS5_1CILi1EEES8_S8_EEENS6_IJNS7_ILi64EEESA_SA_EEELi512ENS_10bfloat16_tEfNS_4arch4Sm90ELb1ELb0ELb1ELb1ELb0ELb1ELb1ELb0ELb0ELb0ELb0ELb0EEENS1_21CollectiveEpilogueFwdINS6_IJSA_NS7_ILi512EEESA_EEES9_SC_SE_Li256ELb1ELb0ELb0ELb0EEENS1_36VarlenDynamicPersistentTileSchedulerILi64ELi64ELi256ELi32ELb0ELb0ELb1ELb1ELb1ELb1EEEEEEEEEvNT_6ParamsE,@"STO_CUDA_ENTRY STV_DEFAULT"
_ZN7cutlass13device_kernelIN5flash11enable_sm90INS1_16FlashAttnFwdSm90INS1_25CollectiveMainloopFwdSm90ILi2EN4cute5tupleIJNS5_1CILi1EEES8_S8_EEENS6_IJNS7_ILi64EEESA_SA_EEELi512ENS_10bfloat16_tEfNS_4arch4Sm90ELb1ELb0ELb1ELb1ELb0ELb1ELb1ELb0ELb0ELb0ELb0ELb0EEENS1_21CollectiveEpilogueFwdINS6_IJSA_NS7_ILi512EEESA_EEES9_SC_SE_Li256ELb1ELb0ELb0ELb0EEENS1_36VarlenDynamicPersistentTileSchedulerILi64ELi64ELi256ELi32ELb0ELb0ELb1ELb1ELb1ELb1EEEEEEEEEvNT_6ParamsE:
[----:B------:R-:W-:Y:S01]  /*0000*/  LDC R1, c[0x0][0x37c] ;  /* 0x0000df00ff017b82 */ /* 0x000fe20000000800 */
[----:B------:R-:W-:Y:S05]  /*0010*/  EXIT ;  /* 0x000000000000794d */ /* 0x000fea0003800000 */
.L_x_17:
        /* <DEDUP_REMOVED lines=14> */
.L_x_35:


//--------------------- .nv.shared.reserved.0     --------------------------
	.section	.nv.shared.reserved.0,"aw",@nobits
	.weak		__nv_reservedSMEM_offset_0_alias
	.size		__nv_reservedSMEM_offset_0_alias, 0, 64
	.other		__nv_reservedSMEM_offset_0_alias,@"STO_CUDA_RESERVED_SHARED STV_DEFAULT"
__nv_reservedSMEM_offset_0_alias:
	.zero		0
	.zero		64


//--------------------- .nv.global                --------------------------
	.section	.nv.global,"aw",@nobits
.nv.global:
	.type		_ZN77_INTERNAL_998512e8_41_flash_fwd_hdim64_512_bf16_softcap_sm90_cu_744032ad_33374cute1_E,@object
	.size		_ZN77_INTERNAL_998512e8_41_flash_fwd_hdim64_512_bf16_softcap_sm90_cu_744032ad_33374cute1_E,(_ZN77_INTERNAL_998512e8_41_flash_fwd_hdim64_512_bf16_softcap_sm90_cu_744032ad_33374cuda3std3__45__cpo6cbeginE - _ZN77_INTERNAL_998512e8_41_flash_fwd_hdim64_512_bf16_softcap_sm90_cu_744032ad_33374cute1_E)
_ZN77_INTERNAL_998512e8_41_flash_fwd_hdim64_512_bf16_softcap_sm90_cu_744032ad_33374cute1_E:
	.zero		1
	.type		_ZN77_INTERNAL_998512e8_41_flash_fwd_hdim64_512_bf16_softcap_sm90_cu_744032ad_33374cuda3std3__45__cpo6cbeginE,@object
	.size		_ZN77_INTERNAL_998512e8_41_flash_fwd_hdim64_512_bf16_softcap_sm90_cu_744032ad_33374cuda3std3__45__cpo6cbeginE,(_ZN77_INTERNAL_998512e8_41_flash_fwd_hdim64_512_bf16_softcap_sm90_cu_744032ad_33374cuda3std3__48in_placeE - _ZN77_INTERNAL_998512e8_41_flash_fwd_hdim64_512_bf16_softcap_sm90_cu_744032ad_33374cuda3std3__45__cpo6cbeginE)
_ZN77_INTERNAL_998512e8_41_flash_fwd_hdim64_512_bf16_softcap_sm90_cu_744032ad_33374cuda3std3__45__cpo6cbeginE:
	.zero		1
	.type		_ZN77_INTERNAL_998512e8_41_flash_fwd_hdim64_512_bf16_softcap_sm90_cu_744032ad_33374cuda3std3__48in_placeE,@object
	.size		_ZN77_INTERNAL_998512e8_41_flash_fwd_hdim64_512_bf16_softcap_sm90_cu_744032ad_33374cuda3std3__48in_placeE,(_ZN77_INTERNAL_998512e8_41_flash_fwd_hdim64_512_bf16_softcap_sm90_cu_744032ad_33374cuda3std6ranges3__45__cpo9iter_moveE - _ZN77_INTERNAL_998512e8_41_flash_fwd_hdim64_512_bf16_softcap_sm90_cu_744032ad_33374cuda3std3__48in_placeE)
_ZN77_INTERNAL_998512e8_41_flash_fwd_hdim64_512_bf16_softcap_sm90_cu_744032ad_33374cuda3std3__48in_placeE:
	.zero		1
	.type		_ZN77_INTERNAL_998512e8_41_flash_fwd_hdim64_512_bf16_softcap_sm90_cu_744032ad_33374cuda3std6ranges3__45__cpo9iter_moveE,@object
	.size		_ZN77_INTERNAL_998512e8_41_flash_fwd_hdim64_512_bf16_softcap_sm90_cu_744032ad_33374cuda3std6ranges3__45__cpo9iter_moveE,(_ZN77_INTERNAL_998512e8_41_flash_fwd_hdim64_512_bf16_softcap_sm90_cu_744032ad_33374cuda3std3__45__cpo5beginE - _ZN77_INTERNAL_998512e8_41_flash_fwd_hdim64_512_bf16_softcap_sm90_cu_744032ad_33374cuda3std6ranges3__45__cpo9iter_moveE)
_ZN77_INTERNAL_998512e8_41_flash_fwd_hdim64_512_bf16_softcap_sm90_cu_744032ad_33374cuda3std6ranges3__45__cpo9iter_moveE:
	.zero		1
	.type		_ZN77_INTERNAL_998512e8_41_flash_fwd_hdim64_512_bf16_softcap_sm90_cu_744032ad_33374cuda3std3__45__cpo5beginE,@object
	.size		_ZN77_INTERNAL_998512e8_41_flash_fwd_hdim64_512_bf16_softcap_sm90_cu_744032ad_33374cuda3std3__45__cpo5beginE,(_ZN77_INTERNAL_998512e8_41_flash_fwd_hdim64_512_bf16_softcap_sm90_cu_744032ad_33374cuda3std3__479_GLOBAL__N__998512e8_41_flash_fwd_hdim64_512_bf16_softcap_sm90_cu_744032ad_33376ignoreE - _ZN77_INTERNAL_998512e8_41_flash_fwd_hdim64_512_bf16_softcap_sm90_cu_744032ad_33374cuda3std3__45__cpo5beginE)
_ZN77_INTERNAL_998512e8_41_flash_fwd_hdim64_512_bf16_softcap_sm90_cu_744032ad_33374cuda3std3__45__cpo5beginE:
	.zero		1
	.type		_ZN77_INTERNAL_998512e8_41_flash_fwd_hdim64_512_bf16_softcap_sm90_cu_744032ad_33374cuda3std3__479_GLOBAL__N__998512e8_41_flash_fwd_hdim64_512_bf16_softcap_sm90_cu_744032ad_33376ignoreE,@object
	.size		_ZN77_INTERNAL_998512e8_41_flash_fwd_hdim64_512_bf16_softcap_sm90_cu_744032ad_33374cuda3std3__479_GLOBAL__N__998512e8_41_flash_fwd_hdim64_512_bf16_softcap_sm90_cu_744032ad_33376ignoreE,(_ZN77_INTERNAL_998512e8_41_flash_fwd_hdim64_512_bf16_softcap_sm90_cu_744032ad_33374cute7productE - _ZN77_INTERNAL_998512e8_41_flash_fwd_hdim64_512_bf16_softcap_sm90_cu_744032ad_33374cuda3std3__479_GLOBAL__N__998512e8_41_flash_fwd_hdim64_512_bf16_softcap_sm90_cu_744032ad_33376ignoreE)
_ZN77_INTERNAL_998512e8_41_flash_fwd_hdim64_512_bf16_softcap_sm90_cu_744032ad_33374cuda3std3__479_GLOBAL__N__998512e8_41_flash_fwd_hdim64_512_bf16_softcap_sm90_cu_744032ad_33376ignoreE:
	.zero		1
	.type		_ZN77_INTERNAL_998512e8_41_flash_fwd_hdim64_512_bf16_softcap_sm90_cu_744032ad_33374cute7productE,@object
	.size		_ZN77_INTERNAL_998512e8_41_flash_fwd_hdim64_512_bf16_softcap_sm90_cu_744032ad_33374cute7productE,(_ZN77_INTERNAL_998512e8_41_flash_fwd_hdim64_512_bf16_softcap_sm90_cu_744032ad_33374cuda3std3__45__cpo3endE - _ZN77_INTERNAL_998512e8_41_flash_fwd_hdim64_512_bf16_softcap_sm90_cu_744032ad_33374cute7productE)
_ZN77_INTERNAL_998512e8_41_flash_fwd_hdim64_512_bf16_softcap_sm90_cu_744032ad_33374cute7productE:
	.zero		1
	.type		_ZN77_INTERNAL_998512e8_41_flash_fwd_hdim64_512_bf16_softcap_sm90_cu_744032ad_33374cuda3std3__45__cpo3endE,@object
	.size		_ZN77_INTERNAL_998512e8_41_flash_fwd_hdim64_512_bf16_softcap_sm90_cu_744032ad_33374cuda3std3__45__cpo3endE,(_ZN77_INTERNAL_998512e8_41_flash_fwd_hdim64_512_bf16_softcap_sm90_cu_744032ad_33374cuda3std3__419piecewise_constructE - _ZN77_INTERNAL_998512e8_41_flash_fwd_hdim64_512_bf16_softcap_sm90_cu_744032ad_33374cuda3std3__45__cpo3endE)
_ZN77_INTERNAL_998512e8_41_flash_fwd_hdim64_512_bf16_softcap_sm90_cu_744032ad_33374cuda3std3__45__cpo3endE:
	.zero		1
	.type		_ZN77_INTERNAL_998512e8_41_flash_fwd_hdim64_512_bf16_softcap_sm90_cu_744032ad_33374cuda3std3__419piecewise_constructE,@object
	.size		_ZN77_INTERNAL_998512e8_41_flash_fwd_hdim64_512_bf16_softcap_sm90_cu_744032ad_33374cuda3std3__419piecewise_constructE,(_ZN77_INTERNAL_998512e8_41_flash_fwd_hdim64_512_bf16_softcap_sm90_cu_744032ad_33374cuda3std3__45__cpo4cendE - _ZN77_INTERNAL_998512e8_41_flash_fwd_hdim64_512_bf16_softcap_sm90_cu_744032ad_33374cuda3std3__419piecewise_constructE)
_ZN77_INTERNAL_998512e8_41_flash_fwd_hdim64_512_bf16_softcap_sm90_cu_744032ad_33374cuda3std3__419piecewise_constructE:
	.zero		1
	.type		_ZN77_INTERNAL_998512e8_41_flash_fwd_hdim64_512_bf16_softcap_sm90_cu_744032ad_33374cuda3std3__45__cpo4cendE,@object
	.size		_ZN77_INTERNAL_998512e8_41_flash_fwd_hdim64_512_bf16_softcap_sm90_cu_744032ad_33374cuda3std3__45__cpo4cendE,(_ZN77_INTERNAL_998512e8_41_flash_fwd_hdim64_512_bf16_softcap_sm90_cu_744032ad_33374cuda3std6ranges3__45__cpo4swapE - _ZN77_INTERNAL_998512e8_41_flash_fwd_hdim64_512_bf16_softcap_sm90_cu_744032ad_33374cuda3std3__45__cpo4cendE)
_ZN77_INTERNAL_998512e8_41_flash_fwd_hdim64_512_bf16_softcap_sm90_cu_744032ad_33374cuda3std3__45__cpo4cendE:
	.zero		1
	.type		_ZN77_INTERNAL_998512e8_41_flash_fwd_hdim64_512_bf16_softcap_sm90_cu_744032ad_33374cuda3std6ranges3__45__cpo4swapE,@object
	.size		_ZN77_INTERNAL_998512e8_41_flash_fwd_hdim64_512_bf16_softcap_sm90_cu_744032ad_33374cuda3std6ranges3__45__cpo4swapE,(.L_7 - _ZN77_INTERNAL_998512e8_41_flash_fwd_hdim64_512_bf16_softcap_sm90_cu_744032ad_33374cuda3std6ranges3__45__cpo4swapE)
_ZN77_INTERNAL_998512e8_41_flash_fwd_hdim64_512_bf16_softcap_sm90_cu_744032ad_33374cuda3std6ranges3__45__cpo4swapE:
	.zero		1
.L_7:


//--------------------- .nv.constant0._ZN7cutlass13device_kernelIN5flash11enable_sm90INS1_16FlashAttnFwdSm90INS1_25CollectiveMainloopFwdSm90ILi2EN4cute5tupleIJNS5_1CILi1EEES8_S8_EEENS6_IJNS7_ILi64EEESA_SA_EEELi512ENS_10bfloat16_tEfNS_4arch4Sm90ELb0ELb0ELb1ELb0ELb0ELb0ELb0ELb0ELb0ELb0ELb0ELb0EEENS1_21CollectiveEpilogueFwdINS6_IJSA_NS7_ILi512EEESA_EEES9_SC_SE_Li256ELb0ELb0ELb0ELb0EEENS1_29StaticPersistentTileSchedulerILb0EEEEEEEEEvNT_6ParamsE --------------------------
	.section	.nv.constant0._ZN7cutlass13device_kernelIN5flash11enable_sm90INS1_16FlashAttnFwdSm90INS1_25CollectiveMainloopFwdSm90ILi2EN4cute5tupleIJNS5_1CILi1EEES8_S8_EEENS6_IJNS7_ILi64EEESA_SA_EEELi512ENS_10bfloat16_tEfNS_4arch4Sm90ELb0ELb0ELb1ELb0ELb0ELb0ELb0ELb0ELb0ELb0ELb0ELb0EEENS1_21CollectiveEpilogueFwdINS6_IJSA_NS7_ILi512EEESA_EEES9_SC_SE_Li256ELb0ELb0ELb0ELb0EEENS1_29StaticPersistentTileSchedulerILb0EEEEEEEEEvNT_6ParamsE,"a",@progbits
	.sectionflags	@""
	.align	4
.nv.constant0._ZN7cutlass13device_kernelIN5flash11enable_sm90INS1_16FlashAttnFwdSm90INS1_25CollectiveMainloopFwdSm90ILi2EN4cute5tupleIJNS5_1CILi1EEES8_S8_EEENS6_IJNS7_ILi64EEESA_SA_EEELi512ENS_10bfloat16_tEfNS_4arch4Sm90ELb0ELb0ELb1ELb0ELb0ELb0ELb0ELb0ELb0ELb0ELb0ELb0EEENS1_21CollectiveEpilogueFwdINS6_IJSA_NS7_ILi512EEESA_EEES9_SC_SE_Li256ELb0ELb0ELb0ELb0EEENS1_29StaticPersistentTileSchedulerILb0EEEEEEEEEvNT_6ParamsE:
	.zero		3840


//--------------------- .nv.constant0._ZN7cutlass13device_kernelIN5flash11enable_sm90INS1_16FlashAttnFwdSm90INS1_25CollectiveMainloopFwdSm90ILi2EN4cute5tupleIJNS5_1CILi1EEES8_S8_EEENS6_IJNS7_ILi64EEESA_SA_EEELi512ENS_10bfloat16_tEfNS_4arch4Sm90ELb0ELb0ELb1ELb0ELb0ELb0ELb1ELb0ELb0ELb0ELb0ELb0EEENS1_21CollectiveEpilogueFwdINS6_IJSA_NS7_ILi512EEESA_EEES9_SC_SE_Li256ELb0ELb0ELb0ELb0EEENS1_29StaticPersistentTileSchedulerILb0EEEEEEEEEvNT_6ParamsE --------------------------
	.section	.nv.constant0._ZN7cutlass13device_kernelIN5flash11enable_sm90INS1_16FlashAttnFwdSm90INS1_25CollectiveMainloopFwdSm90ILi2EN4cute5tupleIJNS5_1CILi1EEES8_S8_EEENS6_IJNS7_ILi64EEESA_SA_EEELi512ENS_10bfloat16_tEfNS_4arch4Sm90ELb0ELb0ELb1ELb0ELb0ELb0ELb1ELb0ELb0ELb0ELb0ELb0EEENS1_21CollectiveEpilogueFwdINS6_IJSA_NS7_ILi512EEESA_EEES9_SC_SE_Li256ELb0ELb0ELb0ELb0EEENS1_29StaticPersistentTileSchedulerILb0EEEEEEEEEvNT_6ParamsE,"a",@progbits
	.sectionflags	@""
	.align	4
.nv.constant0._ZN7cutlass13device_kernelIN5flash11enable_sm90INS1_16FlashAttnFwdSm90INS1_25CollectiveMainloopFwdSm90ILi2EN4cute5tupleIJNS5_1CILi1EEES8_S8_EEENS6_IJNS7_ILi64EEESA_SA_EEELi512ENS_10bfloat16_tEfNS_4arch4Sm90ELb0ELb0ELb1ELb0ELb0ELb0ELb1ELb0ELb0ELb0ELb0ELb0EEENS1_21CollectiveEpilogueFwdINS6_IJSA_NS7_ILi512EEESA_EEES9_SC_SE_Li256ELb0ELb0ELb0ELb0EEENS1_29StaticPersistentTileSchedulerILb0EEEEEEEEEvNT_6ParamsE:
	.zero		4096


//--------------------- .nv.constant0._ZN7cutlass13device_kernelIN5flash11enable_sm90INS1_16FlashAttnFwdSm90INS1_25CollectiveMainloopFwdSm90ILi2EN4cute5tupleIJNS5_1CILi1EEES8_S8_EEENS6_IJNS7_ILi64EEESA_SA_EEELi512ENS_10bfloat16_tEfNS_4arch4Sm90ELb0ELb0ELb1ELb1ELb0ELb0ELb0ELb0ELb0ELb0ELb0ELb0EEENS1_21CollectiveEpilogueFwdINS6_IJSA_NS7_ILi512EEESA_EEES9_SC_SE_Li256ELb1ELb0ELb0ELb0EEENS1_36VarlenDynamicPersistentTileSchedulerILi64ELi64ELi256ELi32ELb0ELb0ELb1ELb0ELb1ELb1EEEEEEEEEvNT_6ParamsE --------------------------
	.section	.nv.constant0._ZN7cutlass13device_kernelIN5flash11enable_sm90INS1_16FlashAttnFwdSm90INS1_25CollectiveMainloopFwdSm90ILi2EN4cute5tupleIJNS5_1CILi1EEES8_S8_EEENS6_IJNS7_ILi64EEESA_SA_EEELi512ENS_10bfloat16_tEfNS_4arch4Sm90ELb0ELb0ELb1ELb1ELb0ELb0ELb0ELb0ELb0ELb0ELb0ELb0EEENS1_21CollectiveEpilogueFwdINS6_IJSA_NS7_ILi512EEESA_EEES9_SC_SE_Li256ELb1ELb0ELb0ELb0EEENS1_36VarlenDynamicPersistentTileSchedulerILi64ELi64ELi256ELi32ELb0ELb0ELb1ELb0ELb1ELb1EEEEEEEEEvNT_6ParamsE,"a",@progbits
	.sectionflags	@""
	.align	4
.nv.constant0._ZN7cutlass13device_kernelIN5flash11enable_sm90INS1_16FlashAttnFwdSm90INS1_25CollectiveMainloopFwdSm90ILi2EN4cute5tupleIJNS5_1CILi1EEES8_S8_EEENS6_IJNS7_ILi64EEESA_SA_EEELi512ENS_10bfloat16_tEfNS_4arch4Sm90ELb0ELb0ELb1ELb1ELb0ELb0ELb0ELb0ELb0ELb0ELb0ELb0EEENS1_21CollectiveEpilogueFwdINS6_IJSA_NS7_ILi512EEESA_EEES9_SC_SE_Li256ELb1ELb0ELb0ELb0EEENS1_36VarlenDynamicPersistentTileSchedulerILi64ELi64ELi256ELi32ELb0ELb0ELb1ELb0ELb1ELb1EEEEEEEEEvNT_6ParamsE:
	.zero		3456


//--------------------- .nv.constant0._ZN7cutlass13device_kernelIN5flash11enable_sm90INS1_16FlashAttnFwdSm90INS1_25CollectiveMainloopFwdSm90ILi2EN4cute5tupleIJNS5_1CILi1EEES8_S8_EEENS6_IJNS7_ILi64EEESA_SA_EEELi512ENS_10bfloat16_tEfNS_4arch4Sm90ELb0ELb0ELb1ELb1ELb0ELb1ELb0ELb0ELb0ELb0ELb0ELb0EEENS1_21CollectiveEpilogueFwdINS6_IJSA_NS7_ILi512EEESA_EEES9_SC_SE_Li256ELb1ELb0ELb0ELb0EEENS1_36VarlenDynamicPersistentTileSchedulerILi64ELi64ELi256ELi32ELb0ELb0ELb1ELb0ELb1ELb1EEEEEEEEEvNT_6ParamsE --------------------------
	.section	.nv.constant0._ZN7cutlass13device_kernelIN5flash11enable_sm90INS1_16FlashAttnFwdSm90INS1_25CollectiveMainloopFwdSm90ILi2EN4cute5tupleIJNS5_1CILi1EEES8_S8_EEENS6_IJNS7_ILi64EEESA_SA_EEELi512ENS_10bfloat16_tEfNS_4arch4Sm90ELb0ELb0ELb1ELb1ELb0ELb1ELb0ELb0ELb0ELb0ELb0ELb0EEENS1_21CollectiveEpilogueFwdINS6_IJSA_NS7_ILi512EEESA_EEES9_SC_SE_Li256ELb1ELb0ELb0ELb0EEENS1_36VarlenDynamicPersistentTileSchedulerILi64ELi64ELi256ELi32ELb0ELb0ELb1ELb0ELb1ELb1EEEEEEEEEvNT_6ParamsE,"a",@progbits
	.sectionflags	@""
	.align	4
.nv.constant0._ZN7cutlass13device_kernelIN5flash11enable_sm90INS1_16FlashAttnFwdSm90INS1_25CollectiveMainloopFwdSm90ILi2EN4cute5tupleIJNS5_1CILi1EEES8_S8_EEENS6_IJNS7_ILi64EEESA_SA_EEELi512ENS_10bfloat16_tEfNS_4arch4Sm90ELb0ELb0ELb1ELb1ELb0ELb1ELb0ELb0ELb0ELb0ELb0ELb0EEENS1_21CollectiveEpilogueFwdINS6_IJSA_NS7_ILi512EEESA_EEES9_SC_SE_Li256ELb1ELb0ELb0ELb0EEENS1_36VarlenDynamicPersistentTileSchedulerILi64ELi64ELi256ELi32ELb0ELb0ELb1ELb0ELb1ELb1EEEEEEEEEvNT_6ParamsE:
	.zero		3456


//--------------------- .nv.constant0._ZN7cutlass13device_kernelIN5flash11enable_sm90INS1_16FlashAttnFwdSm90INS1_25CollectiveMainloopFwdSm90ILi2EN4cute5tupleIJNS5_1CILi1EEES8_S8_EEENS6_IJNS7_ILi64EEESA_SA_EEELi512ENS_10bfloat16_tEfNS_4arch4Sm90ELb0ELb0ELb1ELb1ELb0ELb0ELb1ELb0ELb0ELb0ELb0ELb0EEENS1_21CollectiveEpilogueFwdINS6_IJSA_NS7_ILi512EEESA_EEES9_SC_SE_Li256ELb1ELb0ELb0ELb0EEENS1_36VarlenDynamicPersistentTileSchedulerILi64ELi64ELi256ELi32ELb0ELb0ELb1ELb0ELb1ELb1EEEEEEEEEvNT_6ParamsE --------------------------
	.section	.nv.constant0._ZN7cutlass13device_kernelIN5flash11enable_sm90INS1_16FlashAttnFwdSm90INS1_25CollectiveMainloopFwdSm90ILi2EN4cute5tupleIJNS5_1CILi1EEES8_S8_EEENS6_IJNS7_ILi64EEESA_SA_EEELi512ENS_10bfloat16_tEfNS_4arch4Sm90ELb0ELb0ELb1ELb1ELb0ELb0ELb1ELb0ELb0ELb0ELb0ELb0EEENS1_21CollectiveEpilogueFwdINS6_IJSA_NS7_ILi512EEESA_EEES9_SC_SE_Li256ELb1ELb0ELb0ELb0EEENS1_36VarlenDynamicPersistentTileSchedulerILi64ELi64ELi256ELi32ELb0ELb0ELb1ELb0ELb1ELb1EEEEEEEEEvNT_6ParamsE,"a",@progbits
	.sectionflags	@""
	.align	4
.nv.constant0._ZN7cutlass13device_kernelIN5flash11enable_sm90INS1_16FlashAttnFwdSm90INS1_25CollectiveMainloopFwdSm90ILi2EN4cute5tupleIJNS5_1CILi1EEES8_S8_EEENS6_IJNS7_ILi64EEESA_SA_EEELi512ENS_10bfloat16_tEfNS_4arch4Sm90ELb0ELb0ELb1ELb1ELb0ELb0ELb1ELb0ELb0ELb0ELb0ELb0EEENS1_21CollectiveEpilogueFwdINS6_IJSA_NS7_ILi512EEESA_EEES9_SC_SE_Li256ELb1ELb0ELb0ELb0EEENS1_36VarlenDynamicPersistentTileSchedulerILi64ELi64ELi256ELi32ELb0ELb0ELb1ELb0ELb1ELb1EEEEEEEEEvNT_6ParamsE:
	.zero		3712


//--------------------- .nv.constant0._ZN7cutlass13device_kernelIN5flash11enable_sm90INS1_16FlashAttnFwdSm90INS1_25CollectiveMainloopFwdSm90ILi2EN4cute5tupleIJNS5_1CILi1EEES8_S8_EEENS6_IJNS7_ILi64EEESA_SA_EEELi512ENS_10bfloat16_tEfNS_4arch4Sm90ELb0ELb0ELb1ELb1ELb0ELb1ELb1ELb0ELb0ELb0ELb0ELb0EEENS1_21CollectiveEpilogueFwdINS6_IJSA_NS7_ILi512EEESA_EEES9_SC_SE_Li256ELb1ELb0ELb0ELb0EEENS1_36VarlenDynamicPersistentTileSchedulerILi64ELi64ELi256ELi32ELb0ELb0ELb1ELb0ELb1ELb1EEEEEEEEEvNT_6ParamsE --------------------------
	.section	.nv.constant0._ZN7cutlass13device_kernelIN5flash11enable_sm90INS1_16FlashAttnFwdSm90INS1_25CollectiveMainloopFwdSm90ILi2EN4cute5tupleIJNS5_1CILi1EEES8_S8_EEENS6_IJNS7_ILi64EEESA_SA_EEELi512ENS_10bfloat16_tEfNS_4arch4Sm90ELb0ELb0ELb1ELb1ELb0ELb1ELb1ELb0ELb0ELb0ELb0ELb0EEENS1_21CollectiveEpilogueFwdINS6_IJSA_NS7_ILi512EEESA_EEES9_SC_SE_Li256ELb1ELb0ELb0ELb0EEENS1_36VarlenDynamicPersistentTileSchedulerILi64ELi64ELi256ELi32ELb0ELb0ELb1ELb0ELb1ELb1EEEEEEEEEvNT_6ParamsE,"a",@progbits
	.sectionflags	@""
	.align	4
.nv.constant0._ZN7cutlass13device_kernelIN5flash11enable_sm90INS1_16FlashAttnFwdSm90INS1_25CollectiveMainloopFwdSm90ILi2EN4cute5tupleIJNS5_1CILi1EEES8_S8_EEENS6_IJNS7_ILi64EEESA_SA_EEELi512ENS_10bfloat16_tEfNS_4arch4Sm90ELb0ELb0ELb1ELb1ELb0ELb1ELb1ELb0ELb0ELb0ELb0ELb0EEENS1_21CollectiveEpilogueFwdINS6_IJSA_NS7_ILi512EEESA_EEES9_SC_SE_Li256ELb1ELb0ELb0ELb0EEENS1_36VarlenDynamicPersistentTileSchedulerILi64ELi64ELi256ELi32ELb0ELb0ELb1ELb0ELb1ELb1EEEEEEEEEvNT_6ParamsE:
	.zero		3712


//--------------------- .nv.constant0._ZN7cutlass13device_kernelIN5flash11enable_sm90INS1_16FlashAttnFwdSm90INS1_25CollectiveMainloopFwdSm90ILi2EN4cute5tupleIJNS5_1CILi1EEES8_S8_EEENS6_IJNS7_ILi64EEESA_SA_EEELi512ENS_10bfloat16_tEfNS_4arch4Sm90ELb0ELb1ELb1ELb0ELb0ELb0ELb0ELb0ELb0ELb0ELb0ELb0EEENS1_21CollectiveEpilogueFwdINS6_IJSA_NS7_ILi512EEESA_EEES9_SC_SE_Li256ELb0ELb0ELb0ELb0EEENS1_30DynamicPersistentTileSchedulerILi256ELi32ELb0ELb0ELb1EEEEEEEEEvNT_6ParamsE --------------------------
	.section	.nv.constant0._ZN7cutlass13device_kernelIN5flash11enable_sm90INS1_16FlashAttnFwdSm90INS1_25CollectiveMainloopFwdSm90ILi2EN4cute5tupleIJNS5_1CILi1EEES8_S8_EEENS6_IJNS7_ILi64EEESA_SA_EEELi512ENS_10bfloat16_tEfNS_4arch4Sm90ELb0ELb1ELb1ELb0ELb0ELb0ELb0ELb0ELb0ELb0ELb0ELb0EEENS1_21CollectiveEpilogueFwdINS6_IJSA_NS7_ILi512EEESA_EEES9_SC_SE_Li256ELb0ELb0ELb0ELb0EEENS1_30DynamicPersistentTileSchedulerILi256ELi32ELb0ELb0ELb1EEEEEEEEEvNT_6ParamsE,"a",@progbits
	.sectionflags	@""
	.align	4
.nv.constant0._ZN7cutlass13device_kernelIN5flash11enable_sm90INS1_16FlashAttnFwdSm90INS1_25CollectiveMainloopFwdSm90ILi2EN4cute5tupleIJNS5_1CILi1EEES8_S8_EEENS6_IJNS7_ILi64EEESA_SA_EEELi512ENS_10bfloat16_tEfNS_4arch4Sm90ELb0ELb1ELb1ELb0ELb0ELb0ELb0ELb0ELb0ELb0ELb0ELb0EEENS1_21CollectiveEpilogueFwdINS6_IJSA_NS7_ILi512EEESA_EEES9_SC_SE_Li256ELb0ELb0ELb0ELb0EEENS1_30DynamicPersistentTileSchedulerILi256ELi32ELb0ELb0ELb1EEEEEEEEEvNT_6ParamsE:
	.zero		3840


//--------------------- .nv.constant0._ZN7cutlass13device_kernelIN5flash11enable_sm90INS1_16FlashAttnFwdSm90INS1_25CollectiveMainloopFwdSm90ILi2EN4cute5tupleIJNS5_1CILi1EEES8_S8_EEENS6_IJNS7_ILi64EEESA_SA_EEELi512ENS_10bfloat16_tEfNS_4arch4Sm90ELb0ELb1ELb1ELb0ELb0ELb0ELb1ELb0ELb0ELb0ELb0ELb0EEENS1_21CollectiveEpilogueFwdINS6_IJSA_NS7_ILi512EEESA_EEES9_SC_SE_Li256ELb0ELb0ELb0ELb0EEENS1_30DynamicPersistentTileSchedulerILi256ELi32ELb0ELb0ELb1EEEEEEEEEvNT_6ParamsE --------------------------
	.section	.nv.constant0._ZN7cutlass13device_kernelIN5flash11enable_sm90INS1_16FlashAttnFwdSm90INS1_25CollectiveMainloopFwdSm90ILi2EN4cute5tupleIJNS5_1CILi1EEES8_S8_EEENS6_IJNS7_ILi64EEESA_SA_EEELi512ENS_10bfloat16_tEfNS_4arch4Sm90ELb0ELb1ELb1ELb0ELb0ELb0ELb1ELb0ELb0ELb0ELb0ELb0EEENS1_21CollectiveEpilogueFwdINS6_IJSA_NS7_ILi512EEESA_EEES9_SC_SE_Li256ELb0ELb0ELb0ELb0EEENS1_30DynamicPersistentTileSchedulerILi256ELi32ELb0ELb0ELb1EEEEEEEEEvNT_6ParamsE,"a",@progbits
	.sectionflags	@""
	.align	4
.nv.constant0._ZN7cutlass13device_kernelIN5flash11enable_sm90INS1_16FlashAttnFwdSm90INS1_25CollectiveMainloopFwdSm90ILi2EN4cute5tupleIJNS5_1CILi1EEES8_S8_EEENS6_IJNS7_ILi64EEESA_SA_EEELi512ENS_10bfloat16_tEfNS_4arch4Sm90ELb0ELb1ELb1ELb0ELb0ELb0ELb1ELb0ELb0ELb0ELb0ELb0EEENS1_21CollectiveEpilogueFwdINS6_IJSA_NS7_ILi512EEESA_EEES9_SC_SE_Li256ELb0ELb0ELb0ELb0EEENS1_30DynamicPersistentTileSchedulerILi256ELi32ELb0ELb0ELb1EEEEEEEEEvNT_6ParamsE:
	.zero		4096


//--------------------- .nv.constant0._ZN7cutlass13device_kernelIN5flash11enable_sm90INS1_16FlashAttnFwdSm90INS1_25CollectiveMainloopFwdSm90ILi2EN4cute5tupleIJNS5_1CILi1EEES8_S8_EEENS6_IJNS7_ILi64EEESA_SA_EEELi512ENS_10bfloat16_tEfNS_4arch4Sm90ELb0ELb1ELb1ELb1ELb0ELb0ELb0ELb0ELb0ELb0ELb0ELb0EEENS1_21CollectiveEpilogueFwdINS6_IJSA_NS7_ILi512EEESA_EEES9_SC_SE_Li256ELb1ELb0ELb0ELb0EEENS1_36VarlenDynamicPersistentTileSchedulerILi64ELi64ELi256ELi32ELb0ELb0ELb1ELb1ELb0ELb1EEEEEEEEEvNT_6ParamsE --------------------------
	.section	.nv.constant0._ZN7cutlass13device_kernelIN5flash11enable_sm90INS1_16FlashAttnFwdSm90INS1_25CollectiveMainloopFwdSm90ILi2EN4cute5tupleIJNS5_1CILi1EEES8_S8_EEENS6_IJNS7_ILi64EEESA_SA_EEELi512ENS_10bfloat16_tEfNS_4arch4Sm90ELb0ELb1ELb1ELb1ELb0ELb0ELb0ELb0ELb0ELb0ELb0ELb0EEENS1_21CollectiveEpilogueFwdINS6_IJSA_NS7_ILi512EEESA_EEES9_SC_SE_Li256ELb1ELb0ELb0ELb0EEENS1_36VarlenDynamicPersistentTileSchedulerILi64ELi64ELi256ELi32ELb0ELb0ELb1ELb1ELb0ELb1EEEEEEEEEvNT_6ParamsE,"a",@progbits
	.sectionflags	@""
	.align	4
.nv.constant0._ZN7cutlass13device_kernelIN5flash11enable_sm90INS1_16FlashAttnFwdSm90INS1_25CollectiveMainloopFwdSm90ILi2EN4cute5tupleIJNS5_1CILi1EEES8_S8_EEENS6_IJNS7_ILi64EEESA_SA_EEELi512ENS_10bfloat16_tEfNS_4arch4Sm90ELb0ELb1ELb1ELb1ELb0ELb0ELb0ELb0ELb0ELb0ELb0ELb0EEENS1_21CollectiveEpilogueFwdINS6_IJSA_NS7_ILi512EEESA_EEES9_SC_SE_Li256ELb1ELb0ELb0ELb0EEENS1_36VarlenDynamicPersistentTileSchedulerILi64ELi64ELi256ELi32ELb0ELb0ELb1ELb1ELb0ELb1EEEEEEEEEvNT_6ParamsE:
	.zero		3456


//--------------------- .nv.constant0._ZN7cutlass13device_kernelIN5flash11enable_sm90INS1_16FlashAttnFwdSm90INS1_25CollectiveMainloopFwdSm90ILi2EN4cute5tupleIJNS5_1CILi1EEES8_S8_EEENS6_IJNS7_ILi64EEESA_SA_EEELi512ENS_10bfloat16_tEfNS_4arch4Sm90ELb0ELb1ELb1ELb1ELb0ELb1ELb0ELb0ELb0ELb0ELb0ELb0EEENS1_21CollectiveEpilogueFwdINS6_IJSA_NS7_ILi512EEESA_EEES9_SC_SE_Li256ELb1ELb0ELb0ELb0EEENS1_36VarlenDynamicPersistentTileSchedulerILi64ELi64ELi256ELi32ELb0ELb0ELb1ELb1ELb0ELb1EEEEEEEEEvNT_6ParamsE --------------------------
	.section	.nv.constant0._ZN7cutlass13device_kernelIN5flash11enable_sm90INS1_16FlashAttnFwdSm90INS1_25CollectiveMainloopFwdSm90ILi2EN4cute5tupleIJNS5_1CILi1EEES8_S8_EEENS6_IJNS7_ILi64EEESA_SA_EEELi512ENS_10bfloat16_tEfNS_4arch4Sm90ELb0ELb1ELb1ELb1ELb0ELb1ELb0ELb0ELb0ELb0ELb0ELb0EEENS1_21CollectiveEpilogueFwdINS6_IJSA_NS7_ILi512EEESA_EEES9_SC_SE_Li256ELb1ELb0ELb0ELb0EEENS1_36VarlenDynamicPersistentTileSchedulerILi64ELi64ELi256ELi32ELb0ELb0ELb1ELb1ELb0ELb1EEEEEEEEEvNT_6ParamsE,"a",@progbits
	.sectionflags	@""
	.align	4
.nv.constant0._ZN7cutlass13device_kernelIN5flash11enable_sm90INS1_16FlashAttnFwdSm90INS1_25CollectiveMainloopFwdSm90ILi2EN4cute5tupleIJNS5_1CILi1EEES8_S8_EEENS6_IJNS7_ILi64EEESA_SA_EEELi512ENS_10bfloat16_tEfNS_4arch4Sm90ELb0ELb1ELb1ELb1ELb0ELb1ELb0ELb0ELb0ELb0ELb0ELb0EEENS1_21CollectiveEpilogueFwdINS6_IJSA_NS7_ILi512EEESA_EEES9_SC_SE_Li256ELb1ELb0ELb0ELb0EEENS1_36VarlenDynamicPersistentTileSchedulerILi64ELi64ELi256ELi32ELb0ELb0ELb1ELb1ELb0ELb1EEEEEEEEEvNT_6ParamsE:
	.zero		3456


//--------------------- .nv.constant0._ZN7cutlass13device_kernelIN5flash11enable_sm90INS1_16FlashAttnFwdSm90INS1_25CollectiveMainloopFwdSm90ILi2EN4cute5tupleIJNS5_1CILi1EEES8_S8_EEENS6_IJNS7_ILi64EEESA_SA_EEELi512ENS_10bfloat16_tEfNS_4arch4Sm90ELb0ELb1ELb1ELb1ELb0ELb0ELb1ELb0ELb0ELb0ELb0ELb0EEENS1_21CollectiveEpilogueFwdINS6_IJSA_NS7_ILi512EEESA_EEES9_SC_SE_Li256ELb1ELb0ELb0ELb0EEENS1_36VarlenDynamicPersistentTileSchedulerILi64ELi64ELi256ELi32ELb0ELb0ELb1ELb1ELb0ELb1EEEEEEEEEvNT_6ParamsE --------------------------
	.section	.nv.constant0._ZN7cutlass13device_kernelIN5flash11enable_sm90INS1_16FlashAttnFwdSm90INS1_25CollectiveMainloopFwdSm90ILi2EN4cute5tupleIJNS5_1CILi1EEES8_S8_EEENS6_IJNS7_ILi64EEESA_SA_EEELi512ENS_10bfloat16_tEfNS_4arch4Sm90ELb0ELb1ELb1ELb1ELb0ELb0ELb1ELb0ELb0ELb0ELb0ELb0EEENS1_21CollectiveEpilogueFwdINS6_IJSA_NS7_ILi512EEESA_EEES9_SC_SE_Li256ELb1ELb0ELb0ELb0EEENS1_36VarlenDynamicPersistentTileSchedulerILi64ELi64ELi256ELi32ELb0ELb0ELb1ELb1ELb0ELb1EEEEEEEEEvNT_6ParamsE,"a",@progbits
	.sectionflags	@""
	.align	4
.nv.constant0._ZN7cutlass13device_kernelIN5flash11enable_sm90INS1_16FlashAttnFwdSm90INS1_25CollectiveMainloopFwdSm90ILi2EN4cute5tupleIJNS5_1CILi1EEES8_S8_EEENS6_IJNS7_ILi64EEESA_SA_EEELi512ENS_10bfloat16_tEfNS_4arch4Sm90ELb0ELb1ELb1ELb1ELb0ELb0ELb1ELb0ELb0ELb0ELb0ELb0EEENS1_21CollectiveEpilogueFwdINS6_IJSA_NS7_ILi512EEESA_EEES9_SC_SE_Li256ELb1ELb0ELb0ELb0EEENS1_36VarlenDynamicPersistentTileSchedulerILi64ELi64ELi256ELi32ELb0ELb0ELb1ELb1ELb0ELb1EEEEEEEEEvNT_6ParamsE:
	.zero		3712


//--------------------- .nv.constant0._ZN7cutlass13device_kernelIN5flash11enable_sm90INS1_16FlashAttnFwdSm90INS1_25CollectiveMainloopFwdSm90ILi2EN4cute5tupleIJNS5_1CILi1EEES8_S8_EEENS6_IJNS7_ILi64EEESA_SA_EEELi512ENS_10bfloat16_tEfNS_4arch4Sm90ELb0ELb1ELb1ELb1ELb0ELb1ELb1ELb0ELb0ELb0ELb0ELb0EEENS1_21CollectiveEpilogueFwdINS6_IJSA_NS7_ILi512EEESA_EEES9_SC_SE_Li256ELb1ELb0ELb0ELb0EEENS1_36VarlenDynamicPersistentTileSchedulerILi64ELi64ELi256ELi32ELb0ELb0ELb1ELb1ELb0ELb1EEEEEEEEEvNT_6ParamsE --------------------------
	.section	.nv.constant0._ZN7cutlass13device_kernelIN5flash11enable_sm90INS1_16FlashAttnFwdSm90INS1_25CollectiveMainloopFwdSm90ILi2EN4cute5tupleIJNS5_1CILi1EEES8_S8_EEENS6_IJNS7_ILi64EEESA_SA_EEELi512ENS_10bfloat16_tEfNS_4arch4Sm90ELb0ELb1ELb1ELb1ELb0ELb1ELb1ELb0ELb0ELb0ELb0ELb0EEENS1_21CollectiveEpilogueFwdINS6_IJSA_NS7_ILi512EEESA_EEES9_SC_SE_Li256ELb1ELb0ELb0ELb0EEENS1_36VarlenDynamicPersistentTileSchedulerILi64ELi64ELi256ELi32ELb0ELb0ELb1ELb1ELb0ELb1EEEEEEEEEvNT_6ParamsE,"a",@progbits
	.sectionflags	@""
	.align	4
.nv.constant0._ZN7cutlass13device_kernelIN5flash11enable_sm90INS1_16FlashAttnFwdSm90INS1_25CollectiveMainloopFwdSm90ILi2EN4cute5tupleIJNS5_1CILi1EEES8_S8_EEENS6_IJNS7_ILi64EEESA_SA_EEELi512ENS_10bfloat16_tEfNS_4arch4Sm90ELb0ELb1ELb1ELb1ELb0ELb1ELb1ELb0ELb0ELb0ELb0ELb0EEENS1_21CollectiveEpilogueFwdINS6_IJSA_NS7_ILi512EEESA_EEES9_SC_SE_Li256ELb1ELb0ELb0ELb0EEENS1_36VarlenDynamicPersistentTileSchedulerILi64ELi64ELi256ELi32ELb0ELb0ELb1ELb1ELb0ELb1EEEEEEEEEvNT_6ParamsE:
	.zero		3712


//--------------------- .nv.constant0._ZN7cutlass13device_kernelIN5flash11enable_sm90INS1_16FlashAttnFwdSm90INS1_25CollectiveMainloopFwdSm90ILi2EN4cute5tupleIJNS5_1CILi1EEES8_S8_EEENS6_IJNS7_ILi64EEESA_SA_EEELi512ENS_10bfloat16_tEfNS_4arch4Sm90ELb1ELb0ELb1ELb0ELb0ELb0ELb0ELb0ELb0ELb0ELb0ELb0EEENS1_21CollectiveEpilogueFwdINS6_IJSA_NS7_ILi512EEESA_EEES9_SC_SE_Li256ELb0ELb0ELb0ELb0EEENS1_30DynamicPersistentTileSchedulerILi256ELi32ELb0ELb0ELb1EEEEEEEEEvNT_6ParamsE --------------------------
	.section	.nv.constant0._ZN7cutlass13device_kernelIN5flash11enable_sm90INS1_16FlashAttnFwdSm90INS1_25CollectiveMainloopFwdSm90ILi2EN4cute5tupleIJNS5_1CILi1EEES8_S8_EEENS6_IJNS7_ILi64EEESA_SA_EEELi512ENS_10bfloat16_tEfNS_4arch4Sm90ELb1ELb0ELb1ELb0ELb0ELb0ELb0ELb0ELb0ELb0ELb0ELb0EEENS1_21CollectiveEpilogueFwdINS6_IJSA_NS7_ILi512EEESA_EEES9_SC_SE_Li256ELb0ELb0ELb0ELb0EEENS1_30DynamicPersistentTileSchedulerILi256ELi32ELb0ELb0ELb1EEEEEEEEEvNT_6ParamsE,"a",@progbits
	.sectionflags	@""
	.align	4
.nv.constant0._ZN7cutlass13device_kernelIN5flash11enable_sm90INS1_16FlashAttnFwdSm90INS1_25CollectiveMainloopFwdSm90ILi2EN4cute5tupleIJNS5_1CILi1EEES8_S8_EEENS6_IJNS7_ILi64EEESA_SA_EEELi512ENS_10bfloat16_tEfNS_4arch4Sm90ELb1ELb0ELb1ELb0ELb0ELb0ELb0ELb0ELb0ELb0ELb0ELb0EEENS1_21CollectiveEpilogueFwdINS6_IJSA_NS7_ILi512EEESA_EEES9_SC_SE_Li256ELb0ELb0ELb0ELb0EEENS1_30DynamicPersistentTileSchedulerILi256ELi32ELb0ELb0ELb1EEEEEEEEEvNT_6ParamsE:
	.zero		3840


//--------------------- .nv.constant0._ZN7cutlass13device_kernelIN5flash11enable_sm90INS1_16FlashAttnFwdSm90INS1_25CollectiveMainloopFwdSm90ILi2EN4cute5tupleIJNS5_1CILi1EEES8_S8_EEENS6_IJNS7_ILi64EEESA_SA_EEELi512ENS_10bfloat16_tEfNS_4arch4Sm90ELb1ELb0ELb1ELb0ELb0ELb0ELb1ELb0ELb0ELb0ELb0ELb0EEENS1_21CollectiveEpilogueFwdINS6_IJSA_NS7_ILi512EEESA_EEES9_SC_SE_Li256ELb0ELb0ELb0ELb0EEENS1_30DynamicPersistentTileSchedulerILi256ELi32ELb0ELb0ELb1EEEEEEEEEvNT_6ParamsE --------------------------
	.section	.nv.constant0._ZN7cutlass13device_kernelIN5flash11enable_sm90INS1_16FlashAttnFwdSm90INS1_25CollectiveMainloopFwdSm90ILi2EN4cute5tupleIJNS5_1CILi1EEES8_S8_EEENS6_IJNS7_ILi64EEESA_SA_EEELi512ENS_10bfloat16_tEfNS_4arch4Sm90ELb1ELb0ELb1ELb0ELb0ELb0ELb1ELb0ELb0ELb0ELb0ELb0EEENS1_21CollectiveEpilogueFwdINS6_IJSA_NS7_ILi512EEESA_EEES9_SC_SE_Li256ELb0ELb0ELb0ELb0EEENS1_30DynamicPersistentTileSchedulerILi256ELi32ELb0ELb0ELb1EEEEEEEEEvNT_6ParamsE,"a",@progbits
	.sectionflags	@""
	.align	4
.nv.constant0._ZN7cutlass13device_kernelIN5flash11enable_sm90INS1_16FlashAttnFwdSm90INS1_25CollectiveMainloopFwdSm90ILi2EN4cute5tupleIJNS5_1CILi1EEES8_S8_EEENS6_IJNS7_ILi64EEESA_SA_EEELi512ENS_10bfloat16_tEfNS_4arch4Sm90ELb1ELb0ELb1ELb0ELb0ELb0ELb1ELb0ELb0ELb0ELb0ELb0EEENS1_21CollectiveEpilogueFwdINS6_IJSA_NS7_ILi512EEESA_EEES9_SC_SE_Li256ELb0ELb0ELb0ELb0EEENS1_30DynamicPersistentTileSchedulerILi256ELi32ELb0ELb0ELb1EEEEEEEEEvNT_6ParamsE:
	.zero		4096


//--------------------- .nv.constant0._ZN7cutlass13device_kernelIN5flash11enable_sm90INS1_16FlashAttnFwdSm90INS1_25CollectiveMainloopFwdSm90ILi2EN4cute5tupleIJNS5_1CILi1EEES8_S8_EEENS6_IJNS7_ILi64EEESA_SA_EEELi512ENS_10bfloat16_tEfNS_4arch4Sm90ELb1ELb0ELb1ELb1ELb0ELb0ELb0ELb0ELb0ELb0ELb0ELb0EEENS1_21CollectiveEpilogueFwdINS6_IJSA_NS7_ILi512EEESA_EEES9_SC_SE_Li256ELb1ELb0ELb0ELb0EEENS1_36VarlenDynamicPersistentTileSchedulerILi64ELi64ELi256ELi32ELb0ELb0ELb1ELb1ELb1ELb1EEEEEEEEEvNT_6ParamsE --------------------------
	.section	.nv.constant0._ZN7cutlass13device_kernelIN5flash11enable_sm90INS1_16FlashAttnFwdSm90INS1_25CollectiveMainloopFwdSm90ILi2EN4cute5tupleIJNS5_1CILi1EEES8_S8_EEENS6_IJNS7_ILi64EEESA_SA_EEELi512ENS_10bfloat16_tEfNS_4arch4Sm90ELb1ELb0ELb1ELb1ELb0ELb0ELb0ELb0ELb0ELb0ELb0ELb0EEENS1_21CollectiveEpilogueFwdINS6_IJSA_NS7_ILi512EEESA_EEES9_SC_SE_Li256ELb1ELb0ELb0ELb0EEENS1_36VarlenDynamicPersistentTileSchedulerILi64ELi64ELi256ELi32ELb0ELb0ELb1ELb1ELb1ELb1EEEEEEEEEvNT_6ParamsE,"a",@progbits
	.sectionflags	@""
	.align	4
.nv.constant0._ZN7cutlass13device_kernelIN5flash11enable_sm90INS1_16FlashAttnFwdSm90INS1_25CollectiveMainloopFwdSm90ILi2EN4cute5tupleIJNS5_1CILi1EEES8_S8_EEENS6_IJNS7_ILi64EEESA_SA_EEELi512ENS_10bfloat16_tEfNS_4arch4Sm90ELb1ELb0ELb1ELb1ELb0ELb0ELb0ELb0ELb0ELb0ELb0ELb0EEENS1_21CollectiveEpilogueFwdINS6_IJSA_NS7_ILi512EEESA_EEES9_SC_SE_Li256ELb1ELb0ELb0ELb0EEENS1_36VarlenDynamicPersistentTileSchedulerILi64ELi64ELi256ELi32ELb0ELb0ELb1ELb1ELb1ELb1EEEEEEEEEvNT_6ParamsE:
	.zero		3456


//--------------------- .nv.constant0._ZN7cutlass13device_kernelIN5flash11enable_sm90INS1_16FlashAttnFwdSm90INS1_25CollectiveMainloopFwdSm90ILi2EN4cute5tupleIJNS5_1CILi1EEES8_S8_EEENS6_IJNS7_ILi64EEESA_SA_EEELi512ENS_10bfloat16_tEfNS_4arch4Sm90ELb1ELb0ELb1ELb1ELb0ELb1ELb0ELb0ELb0ELb0ELb0ELb0EEENS1_21CollectiveEpilogueFwdINS6_IJSA_NS7_ILi512EEESA_EEES9_SC_SE_Li256ELb1ELb0ELb0ELb0EEENS1_36VarlenDynamicPersistentTileSchedulerILi64ELi64ELi256ELi32ELb0ELb0ELb1ELb1ELb1ELb1EEEEEEEEEvNT_6ParamsE --------------------------
	.section	.nv.constant0._ZN7cutlass13device_kernelIN5flash11enable_sm90INS1_16FlashAttnFwdSm90INS1_25CollectiveMainloopFwdSm90ILi2EN4cute5tupleIJNS5_1CILi1EEES8_S8_EEENS6_IJNS7_ILi64EEESA_SA_EEELi512ENS_10bfloat16_tEfNS_4arch4Sm90ELb1ELb0ELb1ELb1ELb0ELb1ELb0ELb0ELb0ELb0ELb0ELb0EEENS1_21CollectiveEpilogueFwdINS6_IJSA_NS7_ILi512EEESA_EEES9_SC_SE_Li256ELb1ELb0ELb0ELb0EEENS1_36VarlenDynamicPersistentTileSchedulerILi64ELi64ELi256ELi32ELb0ELb0ELb1ELb1ELb1ELb1EEEEEEEEEvNT_6ParamsE,"a",@progbits
	.sectionflags	@""
	.align	4
.nv.constant0._ZN7cutlass13device_kernelIN5flash11enable_sm90INS1_16FlashAttnFwdSm90INS1_25CollectiveMainloopFwdSm90ILi2EN4cute5tupleIJNS5_1CILi1EEES8_S8_EEENS6_IJNS7_ILi64EEESA_SA_EEELi512ENS_10bfloat16_tEfNS_4arch4Sm90ELb1ELb0ELb1ELb1ELb0ELb1ELb0ELb0ELb0ELb0ELb0ELb0EEENS1_21CollectiveEpilogueFwdINS6_IJSA_NS7_ILi512EEESA_EEES9_SC_SE_Li256ELb1ELb0ELb0ELb0EEENS1_36VarlenDynamicPersistentTileSchedulerILi64ELi64ELi256ELi32ELb0ELb0ELb1ELb1ELb1ELb1EEEEEEEEEvNT_6ParamsE:
	.zero		3456


//--------------------- .nv.constant0._ZN7cutlass13device_kernelIN5flash11enable_sm90INS1_16FlashAttnFwdSm90INS1_25CollectiveMainloopFwdSm90ILi2EN4cute5tupleIJNS5_1CILi1EEES8_S8_EEENS6_IJNS7_ILi64EEESA_SA_EEELi512ENS_10bfloat16_tEfNS_4arch4Sm90ELb1ELb0ELb1ELb1ELb0ELb0ELb1ELb0ELb0ELb0ELb0ELb0EEENS1_21CollectiveEpilogueFwdINS6_IJSA_NS7_ILi512EEESA_EEES9_SC_SE_Li256ELb1ELb0ELb0ELb0EEENS1_36VarlenDynamicPersistentTileSchedulerILi64ELi64ELi256ELi32ELb0ELb0ELb1ELb1ELb1ELb1EEEEEEEEEvNT_6ParamsE --------------------------
	.section	.nv.constant0._ZN7cutlass13device_kernelIN5flash11enable_sm90INS1_16FlashAttnFwdSm90INS1_25CollectiveMainloopFwdSm90ILi2EN4cute5tupleIJNS5_1CILi1EEES8_S8_EEENS6_IJNS7_ILi64EEESA_SA_EEELi512ENS_10bfloat16_tEfNS_4arch4Sm90ELb1ELb0ELb1ELb1ELb0ELb0ELb1ELb0ELb0ELb0ELb0ELb0EEENS1_21CollectiveEpilogueFwdINS6_IJSA_NS7_ILi512EEESA_EEES9_SC_SE_Li256ELb1ELb0ELb0ELb0EEENS1_36VarlenDynamicPersistentTileSchedulerILi64ELi64ELi256ELi32ELb0ELb0ELb1ELb1ELb1ELb1EEEEEEEEEvNT_6ParamsE,"a",@progbits
	.sectionflags	@""
	.align	4
.nv.constant0._ZN7cutlass13device_kernelIN5flash11enable_sm90INS1_16FlashAttnFwdSm90INS1_25CollectiveMainloopFwdSm90ILi2EN4cute5tupleIJNS5_1CILi1EEES8_S8_EEENS6_IJNS7_ILi64EEESA_SA_EEELi512ENS_10bfloat16_tEfNS_4arch4Sm90ELb1ELb0ELb1ELb1ELb0ELb0ELb1ELb0ELb0ELb0ELb0ELb0EEENS1_21CollectiveEpilogueFwdINS6_IJSA_NS7_ILi512EEESA_EEES9_SC_SE_Li256ELb1ELb0ELb0ELb0EEENS1_36VarlenDynamicPersistentTileSchedulerILi64ELi64ELi256ELi32ELb0ELb0ELb1ELb1ELb1ELb1EEEEEEEEEvNT_6ParamsE:
	.zero		3712


//--------------------- .nv.constant0._ZN7cutlass13device_kernelIN5flash11enable_sm90INS1_16FlashAttnFwdSm90INS1_25CollectiveMainloopFwdSm90ILi2EN4cute5tupleIJNS5_1CILi1EEES8_S8_EEENS6_IJNS7_ILi64EEESA_SA_EEELi512ENS_10bfloat16_tEfNS_4arch4Sm90ELb1ELb0ELb1ELb1ELb0ELb1ELb1ELb0ELb0ELb0ELb0ELb0EEENS1_21CollectiveEpilogueFwdINS6_IJSA_NS7_ILi512EEESA_EEES9_SC_SE_Li256ELb1ELb0ELb0ELb0EEENS1_36VarlenDynamicPersistentTileSchedulerILi64ELi64ELi256ELi32ELb0ELb0ELb1ELb1ELb1ELb1EEEEEEEEEvNT_6ParamsE --------------------------
	.section	.nv.constant0._ZN7cutlass13device_kernelIN5flash11enable_sm90INS1_16FlashAttnFwdSm90INS1_25CollectiveMainloopFwdSm90ILi2EN4cute5tupleIJNS5_1CILi1EEES8_S8_EEENS6_IJNS7_ILi64EEESA_SA_EEELi512ENS_10bfloat16_tEfNS_4arch4Sm90ELb1ELb0ELb1ELb1ELb0ELb1ELb1ELb0ELb0ELb0ELb0ELb0EEENS1_21CollectiveEpilogueFwdINS6_IJSA_NS7_ILi512EEESA_EEES9_SC_SE_Li256ELb1ELb0ELb0ELb0EEENS1_36VarlenDynamicPersistentTileSchedulerILi64ELi64ELi256ELi32ELb0ELb0ELb1ELb1ELb1ELb1EEEEEEEEEvNT_6ParamsE,"a",@progbits
	.sectionflags	@""
	.align	4
.nv.constant0._ZN7cutlass13device_kernelIN5flash11enable_sm90INS1_16FlashAttnFwdSm90INS1_25CollectiveMainloopFwdSm90ILi2EN4cute5tupleIJNS5_1CILi1EEES8_S8_EEENS6_IJNS7_ILi64EEESA_SA_EEELi512ENS_10bfloat16_tEfNS_4arch4Sm90ELb1ELb0ELb1ELb1ELb0ELb1ELb1ELb0ELb0ELb0ELb0ELb0EEENS1_21CollectiveEpilogueFwdINS6_IJSA_NS7_ILi512EEESA_EEES9_SC_SE_Li256ELb1ELb0ELb0ELb0EEENS1_36VarlenDynamicPersistentTileSchedulerILi64ELi64ELi256ELi32ELb0ELb0ELb1ELb1ELb1ELb1EEEEEEEEEvNT_6ParamsE:
	.zero		3712


//--------------------- SYMBOLS --------------------------

	.type		.nv.reservedSmem.offset0,@object
	.size		.nv.reservedSmem.offset0,0x4
